//
// Generated by NVIDIA NVVM Compiler
//
// Compiler Build ID: CL-36424714
// Cuda compilation tools, release 13.0, V13.0.88
// Based on NVVM 20.0.0
//

.version 9.0
.target sm_100
.address_size 64

	// .globl	poc_generate_words_compute_only
// _ZZ21generate_words_kernelE15s_charset_sizes has been demoted
// _ZZ21generate_words_kernelE17s_charset_offsets has been demoted
// _ZZ21generate_words_kernelE14s_mask_pattern has been demoted
// _ZZ21generate_words_kernelE14s_charset_data has been demoted
// _ZZ21generate_words_kernelE14s_num_charsets has been demoted
// _ZZ21generate_words_kernelE20s_total_charset_size has been demoted

.visible .entry poc_generate_words_compute_only(
	.param .u64 .ptr .align 1 poc_generate_words_compute_only_param_0,
	.param .u64 .ptr .align 1 poc_generate_words_compute_only_param_1,
	.param .u64 .ptr .align 1 poc_generate_words_compute_only_param_2,
	.param .u64 .ptr .align 1 poc_generate_words_compute_only_param_3,
	.param .u64 poc_generate_words_compute_only_param_4,
	.param .u32 poc_generate_words_compute_only_param_5,
	.param .u64 poc_generate_words_compute_only_param_6,
	.param .u64 .ptr .align 1 poc_generate_words_compute_only_param_7
)
{


	ret;

}
	// .globl	generate_words_kernel
.visible .entry generate_words_kernel(
	.param .u64 .ptr .align 1 generate_words_kernel_param_0,
	.param .u64 .ptr .align 1 generate_words_kernel_param_1,
	.param .u64 .ptr .align 1 generate_words_kernel_param_2,
	.param .u64 .ptr .align 1 generate_words_kernel_param_3,
	.param .u64 generate_words_kernel_param_4,
	.param .u32 generate_words_kernel_param_5,
	.param .u64 .ptr .align 1 generate_words_kernel_param_6,
	.param .u64 generate_words_kernel_param_7
)
{
	.reg .pred 	%p<55>;
	.reg .b16 	%rs<27>;
	.reg .b32 	%r<542>;
	.reg .b64 	%rd<277>;
	// demoted variable
	.shared .align 4 .b8 _ZZ21generate_words_kernelE15s_charset_sizes[128];
	// demoted variable
	.shared .align 4 .b8 _ZZ21generate_words_kernelE17s_charset_offsets[128];
	// demoted variable
	.shared .align 4 .b8 _ZZ21generate_words_kernelE14s_mask_pattern[128];
	// demoted variable
	.shared .align 1 .b8 _ZZ21generate_words_kernelE14s_charset_data[512];
	// demoted variable
	.shared .align 4 .u32 _ZZ21generate_words_kernelE14s_num_charsets;
	// demoted variable
	.shared .align 4 .u32 _ZZ21generate_words_kernelE20s_total_charset_size;
	ld.param.u64 	%rd132, [generate_words_kernel_param_0];
	ld.param.u64 	%rd128, [generate_words_kernel_param_1];
	ld.param.u64 	%rd133, [generate_words_kernel_param_2];
	ld.param.u64 	%rd134, [generate_words_kernel_param_3];
	ld.param.u64 	%rd129, [generate_words_kernel_param_4];
	ld.param.u32 	%r102, [generate_words_kernel_param_5];
	ld.param.u64 	%rd130, [generate_words_kernel_param_6];
	ld.param.u64 	%rd131, [generate_words_kernel_param_7];
	cvta.to.global.u64 	%rd1, %rd132;
	cvta.to.global.u64 	%rd2, %rd133;
	cvta.to.global.u64 	%rd3, %rd134;
	mov.u32 	%r1, %tid.x;
	setp.ge.s32 	%p1, %r1, %r102;
	@%p1 bra 	$L__BB1_2;
	mul.wide.u32 	%rd135, %r1, 4;
	add.s64 	%rd136, %rd3, %rd135;
	ld.global.nc.u32 	%r103, [%rd136];
	shl.b32 	%r104, %r1, 2;
	mov.u32 	%r105, _ZZ21generate_words_kernelE14s_mask_pattern;
	add.s32 	%r106, %r105, %r104;
	st.shared.u32 	[%r106], %r103;
$L__BB1_2:
	setp.ne.s32 	%p2, %r1, 0;
	@%p2 bra 	$L__BB1_31;
	setp.lt.s32 	%p3, %r102, 1;
	mov.b32 	%r518, 1;
	@%p3 bra 	$L__BB1_17;
	and.b32  	%r2, %r102, 15;
	setp.lt.u32 	%p4, %r102, 16;
	mov.b32 	%r510, 0;
	mov.u32 	%r517, %r510;
	@%p4 bra 	$L__BB1_7;
	and.b32  	%r510, %r102, 2147483632;
	neg.s32 	%r504, %r510;
	add.s64 	%rd239, %rd3, 32;
	mov.b32 	%r517, 0;
$L__BB1_6:
	.pragma "nounroll";
	ld.global.nc.u32 	%r111, [%rd239+-32];
	max.s32 	%r112, %r111, %r517;
	ld.global.nc.u32 	%r113, [%rd239+-28];
	max.s32 	%r114, %r113, %r112;
	ld.global.nc.u32 	%r115, [%rd239+-24];
	max.s32 	%r116, %r115, %r114;
	ld.global.nc.u32 	%r117, [%rd239+-20];
	max.s32 	%r118, %r117, %r116;
	ld.global.nc.u32 	%r119, [%rd239+-16];
	max.s32 	%r120, %r119, %r118;
	ld.global.nc.u32 	%r121, [%rd239+-12];
	max.s32 	%r122, %r121, %r120;
	ld.global.nc.u32 	%r123, [%rd239+-8];
	max.s32 	%r124, %r123, %r122;
	ld.global.nc.u32 	%r125, [%rd239+-4];
	max.s32 	%r126, %r125, %r124;
	ld.global.nc.u32 	%r127, [%rd239];
	max.s32 	%r128, %r127, %r126;
	ld.global.nc.u32 	%r129, [%rd239+4];
	max.s32 	%r130, %r129, %r128;
	ld.global.nc.u32 	%r131, [%rd239+8];
	max.s32 	%r132, %r131, %r130;
	ld.global.nc.u32 	%r133, [%rd239+12];
	max.s32 	%r134, %r133, %r132;
	ld.global.nc.u32 	%r135, [%rd239+16];
	max.s32 	%r136, %r135, %r134;
	ld.global.nc.u32 	%r137, [%rd239+20];
	max.s32 	%r138, %r137, %r136;
	ld.global.nc.u32 	%r139, [%rd239+24];
	max.s32 	%r140, %r139, %r138;
	ld.global.nc.u32 	%r141, [%rd239+28];
	max.s32 	%r517, %r141, %r140;
	add.s32 	%r504, %r504, 16;
	add.s64 	%rd239, %rd239, 64;
	setp.ne.s32 	%p5, %r504, 0;
	@%p5 bra 	$L__BB1_6;
$L__BB1_7:
	setp.eq.s32 	%p6, %r2, 0;
	@%p6 bra 	$L__BB1_16;
	and.b32  	%r12, %r102, 7;
	setp.lt.u32 	%p7, %r2, 8;
	@%p7 bra 	$L__BB1_10;
	mul.wide.u32 	%rd137, %r510, 4;
	add.s64 	%rd138, %rd3, %rd137;
	ld.global.nc.u32 	%r143, [%rd138];
	max.s32 	%r144, %r143, %r517;
	ld.global.nc.u32 	%r145, [%rd138+4];
	max.s32 	%r146, %r145, %r144;
	ld.global.nc.u32 	%r147, [%rd138+8];
	max.s32 	%r148, %r147, %r146;
	ld.global.nc.u32 	%r149, [%rd138+12];
	max.s32 	%r150, %r149, %r148;
	ld.global.nc.u32 	%r151, [%rd138+16];
	max.s32 	%r152, %r151, %r150;
	ld.global.nc.u32 	%r153, [%rd138+20];
	max.s32 	%r154, %r153, %r152;
	ld.global.nc.u32 	%r155, [%rd138+24];
	max.s32 	%r156, %r155, %r154;
	ld.global.nc.u32 	%r157, [%rd138+28];
	max.s32 	%r517, %r157, %r156;
	add.s32 	%r510, %r510, 8;
$L__BB1_10:
	setp.eq.s32 	%p8, %r12, 0;
	@%p8 bra 	$L__BB1_16;
	and.b32  	%r18, %r102, 3;
	setp.lt.u32 	%p9, %r12, 4;
	@%p9 bra 	$L__BB1_13;
	mul.wide.u32 	%rd139, %r510, 4;
	add.s64 	%rd140, %rd3, %rd139;
	ld.global.nc.u32 	%r159, [%rd140];
	max.s32 	%r160, %r159, %r517;
	ld.global.nc.u32 	%r161, [%rd140+4];
	max.s32 	%r162, %r161, %r160;
	ld.global.nc.u32 	%r163, [%rd140+8];
	max.s32 	%r164, %r163, %r162;
	ld.global.nc.u32 	%r165, [%rd140+12];
	max.s32 	%r517, %r165, %r164;
	add.s32 	%r510, %r510, 4;
$L__BB1_13:
	setp.eq.s32 	%p10, %r18, 0;
	@%p10 bra 	$L__BB1_16;
	mul.wide.u32 	%rd141, %r510, 4;
	add.s64 	%rd240, %rd3, %rd141;
	neg.s32 	%r515, %r18;
$L__BB1_15:
	.pragma "nounroll";
	ld.global.nc.u32 	%r166, [%rd240];
	max.s32 	%r517, %r166, %r517;
	add.s64 	%rd240, %rd240, 4;
	add.s32 	%r515, %r515, 1;
	setp.ne.s32 	%p11, %r515, 0;
	@%p11 bra 	$L__BB1_15;
$L__BB1_16:
	add.s32 	%r518, %r517, 1;
$L__BB1_17:
	st.shared.u32 	[_ZZ21generate_words_kernelE14s_num_charsets], %r518;
	setp.lt.s32 	%p12, %r518, 1;
	mov.b32 	%r532, 0;
	@%p12 bra 	$L__BB1_30;
	and.b32  	%r32, %r518, 15;
	setp.lt.u32 	%p13, %r518, 16;
	mov.b32 	%r525, 0;
	mov.u32 	%r532, %r525;
	@%p13 bra 	$L__BB1_21;
	and.b32  	%r525, %r518, 2147483632;
	neg.s32 	%r519, %r525;
	add.s64 	%rd241, %rd2, 32;
	mov.b32 	%r532, 0;
$L__BB1_20:
	.pragma "nounroll";
	ld.global.nc.u32 	%r171, [%rd241+-32];
	add.s32 	%r172, %r171, %r532;
	ld.global.nc.u32 	%r173, [%rd241+-28];
	add.s32 	%r174, %r173, %r172;
	ld.global.nc.u32 	%r175, [%rd241+-24];
	add.s32 	%r176, %r175, %r174;
	ld.global.nc.u32 	%r177, [%rd241+-20];
	add.s32 	%r178, %r177, %r176;
	ld.global.nc.u32 	%r179, [%rd241+-16];
	add.s32 	%r180, %r179, %r178;
	ld.global.nc.u32 	%r181, [%rd241+-12];
	add.s32 	%r182, %r181, %r180;
	ld.global.nc.u32 	%r183, [%rd241+-8];
	add.s32 	%r184, %r183, %r182;
	ld.global.nc.u32 	%r185, [%rd241+-4];
	add.s32 	%r186, %r185, %r184;
	ld.global.nc.u32 	%r187, [%rd241];
	add.s32 	%r188, %r187, %r186;
	ld.global.nc.u32 	%r189, [%rd241+4];
	add.s32 	%r190, %r189, %r188;
	ld.global.nc.u32 	%r191, [%rd241+8];
	add.s32 	%r192, %r191, %r190;
	ld.global.nc.u32 	%r193, [%rd241+12];
	add.s32 	%r194, %r193, %r192;
	ld.global.nc.u32 	%r195, [%rd241+16];
	add.s32 	%r196, %r195, %r194;
	ld.global.nc.u32 	%r197, [%rd241+20];
	add.s32 	%r198, %r197, %r196;
	ld.global.nc.u32 	%r199, [%rd241+24];
	add.s32 	%r200, %r199, %r198;
	ld.global.nc.u32 	%r201, [%rd241+28];
	add.s32 	%r532, %r201, %r200;
	add.s32 	%r519, %r519, 16;
	add.s64 	%rd241, %rd241, 64;
	setp.ne.s32 	%p14, %r519, 0;
	@%p14 bra 	$L__BB1_20;
$L__BB1_21:
	setp.eq.s32 	%p15, %r32, 0;
	@%p15 bra 	$L__BB1_30;
	and.b32  	%r42, %r518, 7;
	setp.lt.u32 	%p16, %r32, 8;
	@%p16 bra 	$L__BB1_24;
	mul.wide.u32 	%rd142, %r525, 4;
	add.s64 	%rd143, %rd2, %rd142;
	ld.global.nc.u32 	%r203, [%rd143];
	add.s32 	%r204, %r203, %r532;
	ld.global.nc.u32 	%r205, [%rd143+4];
	add.s32 	%r206, %r205, %r204;
	ld.global.nc.u32 	%r207, [%rd143+8];
	add.s32 	%r208, %r207, %r206;
	ld.global.nc.u32 	%r209, [%rd143+12];
	add.s32 	%r210, %r209, %r208;
	ld.global.nc.u32 	%r211, [%rd143+16];
	add.s32 	%r212, %r211, %r210;
	ld.global.nc.u32 	%r213, [%rd143+20];
	add.s32 	%r214, %r213, %r212;
	ld.global.nc.u32 	%r215, [%rd143+24];
	add.s32 	%r216, %r215, %r214;
	ld.global.nc.u32 	%r217, [%rd143+28];
	add.s32 	%r532, %r217, %r216;
	add.s32 	%r525, %r525, 8;
$L__BB1_24:
	setp.eq.s32 	%p17, %r42, 0;
	@%p17 bra 	$L__BB1_30;
	and.b32  	%r48, %r518, 3;
	setp.lt.u32 	%p18, %r42, 4;
	@%p18 bra 	$L__BB1_27;
	mul.wide.u32 	%rd144, %r525, 4;
	add.s64 	%rd145, %rd2, %rd144;
	ld.global.nc.u32 	%r219, [%rd145];
	add.s32 	%r220, %r219, %r532;
	ld.global.nc.u32 	%r221, [%rd145+4];
	add.s32 	%r222, %r221, %r220;
	ld.global.nc.u32 	%r223, [%rd145+8];
	add.s32 	%r224, %r223, %r222;
	ld.global.nc.u32 	%r225, [%rd145+12];
	add.s32 	%r532, %r225, %r224;
	add.s32 	%r525, %r525, 4;
$L__BB1_27:
	setp.eq.s32 	%p19, %r48, 0;
	@%p19 bra 	$L__BB1_30;
	mul.wide.u32 	%rd146, %r525, 4;
	add.s64 	%rd242, %rd2, %rd146;
	neg.s32 	%r530, %r48;
$L__BB1_29:
	.pragma "nounroll";
	ld.global.nc.u32 	%r226, [%rd242];
	add.s32 	%r532, %r226, %r532;
	add.s64 	%rd242, %rd242, 4;
	add.s32 	%r530, %r530, 1;
	setp.ne.s32 	%p20, %r530, 0;
	@%p20 bra 	$L__BB1_29;
$L__BB1_30:
	st.shared.u32 	[_ZZ21generate_words_kernelE20s_total_charset_size], %r532;
$L__BB1_31:
	bar.sync 	0;
	ld.shared.u32 	%r227, [_ZZ21generate_words_kernelE14s_num_charsets];
	setp.ge.s32 	%p21, %r1, %r227;
	@%p21 bra 	$L__BB1_33;
	mul.wide.u32 	%rd147, %r1, 4;
	add.s64 	%rd148, %rd2, %rd147;
	ld.global.nc.u32 	%r228, [%rd148];
	shl.b32 	%r229, %r1, 2;
	mov.u32 	%r230, _ZZ21generate_words_kernelE15s_charset_sizes;
	add.s32 	%r231, %r230, %r229;
	st.shared.u32 	[%r231], %r228;
	cvta.to.global.u64 	%rd149, %rd128;
	add.s64 	%rd150, %rd149, %rd147;
	ld.global.nc.u32 	%r232, [%rd150];
	mov.u32 	%r233, _ZZ21generate_words_kernelE17s_charset_offsets;
	add.s32 	%r234, %r233, %r229;
	st.shared.u32 	[%r234], %r232;
$L__BB1_33:
	ld.shared.u32 	%r60, [_ZZ21generate_words_kernelE20s_total_charset_size];
	setp.ge.s32 	%p22, %r1, %r60;
	setp.gt.u32 	%p23, %r1, 511;
	or.pred  	%p24, %p23, %p22;
	@%p24 bra 	$L__BB1_40;
	mov.u32 	%r61, %ntid.x;
	min.s32 	%r62, %r60, 512;
	add.s32 	%r235, %r1, %r61;
	max.s32 	%r236, %r62, %r235;
	setp.lt.s32 	%p25, %r235, %r62;
	selp.u32 	%r237, 1, 0, %p25;
	add.s32 	%r238, %r235, %r237;
	sub.s32 	%r239, %r236, %r238;
	div.u32 	%r240, %r239, %r61;
	add.s32 	%r63, %r240, %r237;
	and.b32  	%r241, %r63, 3;
	setp.eq.s32 	%p26, %r241, 3;
	mov.u32 	%r535, %r1;
	@%p26 bra 	$L__BB1_37;
	cvt.u64.u32 	%rd151, %r1;
	add.s64 	%rd243, %rd1, %rd151;
	add.s32 	%r242, %r63, 1;
	and.b32  	%r243, %r242, 3;
	neg.s32 	%r533, %r243;
	cvt.u64.u32 	%rd152, %r61;
	mov.u32 	%r535, %r1;
$L__BB1_36:
	.pragma "nounroll";
	ld.global.nc.u8 	%rs1, [%rd243];
	cvt.u16.u8 	%rs2, %rs1;
	mov.u32 	%r244, _ZZ21generate_words_kernelE14s_charset_data;
	add.s32 	%r245, %r244, %r535;
	st.shared.u8 	[%r245], %rs2;
	add.s32 	%r535, %r535, %r61;
	add.s64 	%rd243, %rd243, %rd152;
	add.s32 	%r533, %r533, 1;
	setp.ne.s32 	%p27, %r533, 0;
	@%p27 bra 	$L__BB1_36;
$L__BB1_37:
	setp.lt.u32 	%p28, %r63, 3;
	@%p28 bra 	$L__BB1_40;
	mov.u32 	%r246, _ZZ21generate_words_kernelE14s_charset_data;
$L__BB1_39:
	cvt.u64.u32 	%rd153, %r535;
	add.s64 	%rd154, %rd1, %rd153;
	ld.global.nc.u8 	%rs3, [%rd154];
	cvt.u16.u8 	%rs4, %rs3;
	add.s32 	%r247, %r246, %r535;
	st.shared.u8 	[%r247], %rs4;
	add.s32 	%r248, %r535, %r61;
	cvt.u64.u32 	%rd155, %r248;
	add.s64 	%rd156, %rd1, %rd155;
	ld.global.nc.u8 	%rs5, [%rd156];
	cvt.u16.u8 	%rs6, %rs5;
	add.s32 	%r249, %r247, %r61;
	st.shared.u8 	[%r249], %rs6;
	add.s32 	%r250, %r248, %r61;
	cvt.u64.u32 	%rd157, %r250;
	add.s64 	%rd158, %rd1, %rd157;
	ld.global.nc.u8 	%rs7, [%rd158];
	cvt.u16.u8 	%rs8, %rs7;
	add.s32 	%r251, %r249, %r61;
	st.shared.u8 	[%r251], %rs8;
	add.s32 	%r252, %r250, %r61;
	cvt.u64.u32 	%rd159, %r252;
	add.s64 	%rd160, %rd1, %rd159;
	ld.global.nc.u8 	%rs9, [%rd160];
	cvt.u16.u8 	%rs10, %rs9;
	add.s32 	%r253, %r251, %r61;
	st.shared.u8 	[%r253], %rs10;
	add.s32 	%r535, %r252, %r61;
	setp.lt.s32 	%p29, %r535, %r62;
	@%p29 bra 	$L__BB1_39;
$L__BB1_40:
	bar.sync 	0;
	mov.u32 	%r254, %ctaid.x;
	mov.u32 	%r255, %ntid.x;
	mad.lo.s32 	%r256, %r254, %r255, %r1;
	cvt.u64.u32 	%rd19, %r256;
	setp.le.u64 	%p30, %rd131, %rd19;
	@%p30 bra 	$L__BB1_99;
	add.s64 	%rd244, %rd129, %rd19;
	add.s32 	%r257, %r102, 1;
	cvt.s64.s32 	%rd161, %r257;
	cvta.to.global.u64 	%rd162, %rd130;
	mad.lo.s64 	%rd21, %rd161, %rd19, %rd162;
	setp.lt.s32 	%p31, %r102, 1;
	@%p31 bra 	$L__BB1_98;
	and.b32  	%r72, %r102, 7;
	setp.lt.u32 	%p32, %r102, 8;
	mov.u32 	%r539, %r102;
	@%p32 bra 	$L__BB1_69;
	and.b32  	%r73, %r102, 2147483640;
	mov.b32 	%r538, 0;
	mov.u32 	%r260, _ZZ21generate_words_kernelE14s_mask_pattern;
	mov.u32 	%r263, _ZZ21generate_words_kernelE15s_charset_sizes;
	mov.u32 	%r539, %r102;
$L__BB1_44:
	.pragma "nounroll";
	shl.b32 	%r259, %r539, 2;
	add.s32 	%r76, %r260, %r259;
	ld.shared.u32 	%r261, [%r76+-4];
	shl.b32 	%r262, %r261, 2;
	add.s32 	%r264, %r263, %r262;
	ld.shared.s32 	%rd23, [%r264];
	mov.u32 	%r265, _ZZ21generate_words_kernelE17s_charset_offsets;
	add.s32 	%r266, %r265, %r262;
	ld.shared.u32 	%r77, [%r266];
	or.b64  	%rd163, %rd244, %rd23;
	and.b64  	%rd164, %rd163, -4294967296;
	setp.ne.s64 	%p33, %rd164, 0;
	@%p33 bra 	$L__BB1_46;
	cvt.u32.u64 	%r267, %rd23;
	cvt.u32.u64 	%r268, %rd244;
	div.u32 	%r269, %r268, %r267;
	mul.lo.s32 	%r270, %r269, %r267;
	sub.s32 	%r271, %r268, %r270;
	cvt.u64.u32 	%rd245, %r269;
	cvt.u64.u32 	%rd246, %r271;
	bra.uni 	$L__BB1_47;
$L__BB1_46:
	div.u64 	%rd245, %rd244, %rd23;
	mul.lo.s64 	%rd165, %rd245, %rd23;
	sub.s64 	%rd246, %rd244, %rd165;
$L__BB1_47:
	cvt.u32.u64 	%r272, %rd246;
	add.s32 	%r273, %r77, %r272;
	mov.u32 	%r274, _ZZ21generate_words_kernelE14s_charset_data;
	add.s32 	%r275, %r274, %r273;
	ld.shared.u8 	%rs11, [%r275];
	add.s32 	%r276, %r539, -1;
	cvt.u64.u32 	%rd166, %r276;
	add.s64 	%rd167, %rd21, %rd166;
	st.global.u8 	[%rd167], %rs11;
	ld.shared.u32 	%r277, [%r76+-8];
	shl.b32 	%r278, %r277, 2;
	add.s32 	%r280, %r263, %r278;
	ld.shared.s32 	%rd30, [%r280];
	add.s32 	%r282, %r265, %r278;
	ld.shared.u32 	%r78, [%r282];
	or.b64  	%rd168, %rd245, %rd30;
	and.b64  	%rd169, %rd168, -4294967296;
	setp.ne.s64 	%p34, %rd169, 0;
	@%p34 bra 	$L__BB1_49;
	cvt.u32.u64 	%r283, %rd30;
	cvt.u32.u64 	%r284, %rd245;
	div.u32 	%r285, %r284, %r283;
	mul.lo.s32 	%r286, %r285, %r283;
	sub.s32 	%r287, %r284, %r286;
	cvt.u64.u32 	%rd247, %r285;
	cvt.u64.u32 	%rd248, %r287;
	bra.uni 	$L__BB1_50;
$L__BB1_49:
	div.u64 	%rd247, %rd245, %rd30;
	mul.lo.s64 	%rd170, %rd247, %rd30;
	sub.s64 	%rd248, %rd245, %rd170;
$L__BB1_50:
	cvt.u32.u64 	%r288, %rd248;
	add.s32 	%r289, %r78, %r288;
	add.s32 	%r291, %r274, %r289;
	ld.shared.u8 	%rs12, [%r291];
	add.s32 	%r292, %r539, -2;
	cvt.u64.u32 	%rd171, %r292;
	add.s64 	%rd172, %rd21, %rd171;
	st.global.u8 	[%rd172], %rs12;
	ld.shared.u32 	%r293, [%r76+-12];
	shl.b32 	%r294, %r293, 2;
	add.s32 	%r296, %r263, %r294;
	ld.shared.s32 	%rd37, [%r296];
	add.s32 	%r298, %r265, %r294;
	ld.shared.u32 	%r79, [%r298];
	or.b64  	%rd173, %rd247, %rd37;
	and.b64  	%rd174, %rd173, -4294967296;
	setp.ne.s64 	%p35, %rd174, 0;
	@%p35 bra 	$L__BB1_52;
	cvt.u32.u64 	%r299, %rd37;
	cvt.u32.u64 	%r300, %rd247;
	div.u32 	%r301, %r300, %r299;
	mul.lo.s32 	%r302, %r301, %r299;
	sub.s32 	%r303, %r300, %r302;
	cvt.u64.u32 	%rd249, %r301;
	cvt.u64.u32 	%rd250, %r303;
	bra.uni 	$L__BB1_53;
$L__BB1_52:
	div.u64 	%rd249, %rd247, %rd37;
	mul.lo.s64 	%rd175, %rd249, %rd37;
	sub.s64 	%rd250, %rd247, %rd175;
$L__BB1_53:
	cvt.u32.u64 	%r304, %rd250;
	add.s32 	%r305, %r79, %r304;
	add.s32 	%r307, %r274, %r305;
	ld.shared.u8 	%rs13, [%r307];
	add.s32 	%r308, %r539, -3;
	cvt.u64.u32 	%rd176, %r308;
	add.s64 	%rd177, %rd21, %rd176;
	st.global.u8 	[%rd177], %rs13;
	ld.shared.u32 	%r309, [%r76+-16];
	shl.b32 	%r310, %r309, 2;
	add.s32 	%r312, %r263, %r310;
	ld.shared.s32 	%rd44, [%r312];
	add.s32 	%r314, %r265, %r310;
	ld.shared.u32 	%r80, [%r314];
	or.b64  	%rd178, %rd249, %rd44;
	and.b64  	%rd179, %rd178, -4294967296;
	setp.ne.s64 	%p36, %rd179, 0;
	@%p36 bra 	$L__BB1_55;
	cvt.u32.u64 	%r315, %rd44;
	cvt.u32.u64 	%r316, %rd249;
	div.u32 	%r317, %r316, %r315;
	mul.lo.s32 	%r318, %r317, %r315;
	sub.s32 	%r319, %r316, %r318;
	cvt.u64.u32 	%rd251, %r317;
	cvt.u64.u32 	%rd252, %r319;
	bra.uni 	$L__BB1_56;
$L__BB1_55:
	div.u64 	%rd251, %rd249, %rd44;
	mul.lo.s64 	%rd180, %rd251, %rd44;
	sub.s64 	%rd252, %rd249, %rd180;
$L__BB1_56:
	cvt.u32.u64 	%r320, %rd252;
	add.s32 	%r321, %r80, %r320;
	add.s32 	%r323, %r274, %r321;
	ld.shared.u8 	%rs14, [%r323];
	add.s32 	%r324, %r539, -4;
	cvt.u64.u32 	%rd181, %r324;
	add.s64 	%rd182, %rd21, %rd181;
	st.global.u8 	[%rd182], %rs14;
	ld.shared.u32 	%r325, [%r76+-20];
	shl.b32 	%r326, %r325, 2;
	add.s32 	%r328, %r263, %r326;
	ld.shared.s32 	%rd51, [%r328];
	add.s32 	%r330, %r265, %r326;
	ld.shared.u32 	%r81, [%r330];
	or.b64  	%rd183, %rd251, %rd51;
	and.b64  	%rd184, %rd183, -4294967296;
	setp.ne.s64 	%p37, %rd184, 0;
	@%p37 bra 	$L__BB1_58;
	cvt.u32.u64 	%r331, %rd51;
	cvt.u32.u64 	%r332, %rd251;
	div.u32 	%r333, %r332, %r331;
	mul.lo.s32 	%r334, %r333, %r331;
	sub.s32 	%r335, %r332, %r334;
	cvt.u64.u32 	%rd253, %r333;
	cvt.u64.u32 	%rd254, %r335;
	bra.uni 	$L__BB1_59;
$L__BB1_58:
	div.u64 	%rd253, %rd251, %rd51;
	mul.lo.s64 	%rd185, %rd253, %rd51;
	sub.s64 	%rd254, %rd251, %rd185;
$L__BB1_59:
	cvt.u32.u64 	%r336, %rd254;
	add.s32 	%r337, %r81, %r336;
	add.s32 	%r339, %r274, %r337;
	ld.shared.u8 	%rs15, [%r339];
	add.s32 	%r340, %r539, -5;
	cvt.u64.u32 	%rd186, %r340;
	add.s64 	%rd187, %rd21, %rd186;
	st.global.u8 	[%rd187], %rs15;
	ld.shared.u32 	%r341, [%r76+-24];
	shl.b32 	%r342, %r341, 2;
	add.s32 	%r344, %r263, %r342;
	ld.shared.s32 	%rd58, [%r344];
	add.s32 	%r346, %r265, %r342;
	ld.shared.u32 	%r82, [%r346];
	or.b64  	%rd188, %rd253, %rd58;
	and.b64  	%rd189, %rd188, -4294967296;
	setp.ne.s64 	%p38, %rd189, 0;
	@%p38 bra 	$L__BB1_61;
	cvt.u32.u64 	%r347, %rd58;
	cvt.u32.u64 	%r348, %rd253;
	div.u32 	%r349, %r348, %r347;
	mul.lo.s32 	%r350, %r349, %r347;
	sub.s32 	%r351, %r348, %r350;
	cvt.u64.u32 	%rd255, %r349;
	cvt.u64.u32 	%rd256, %r351;
	bra.uni 	$L__BB1_62;
$L__BB1_61:
	div.u64 	%rd255, %rd253, %rd58;
	mul.lo.s64 	%rd190, %rd255, %rd58;
	sub.s64 	%rd256, %rd253, %rd190;
$L__BB1_62:
	cvt.u32.u64 	%r352, %rd256;
	add.s32 	%r353, %r82, %r352;
	add.s32 	%r355, %r274, %r353;
	ld.shared.u8 	%rs16, [%r355];
	add.s32 	%r356, %r539, -6;
	cvt.u64.u32 	%rd191, %r356;
	add.s64 	%rd192, %rd21, %rd191;
	st.global.u8 	[%rd192], %rs16;
	ld.shared.u32 	%r357, [%r76+-28];
	shl.b32 	%r358, %r357, 2;
	add.s32 	%r360, %r263, %r358;
	ld.shared.s32 	%rd65, [%r360];
	add.s32 	%r362, %r265, %r358;
	ld.shared.u32 	%r83, [%r362];
	or.b64  	%rd193, %rd255, %rd65;
	and.b64  	%rd194, %rd193, -4294967296;
	setp.ne.s64 	%p39, %rd194, 0;
	@%p39 bra 	$L__BB1_64;
	cvt.u32.u64 	%r363, %rd65;
	cvt.u32.u64 	%r364, %rd255;
	div.u32 	%r365, %r364, %r363;
	mul.lo.s32 	%r366, %r365, %r363;
	sub.s32 	%r367, %r364, %r366;
	cvt.u64.u32 	%rd257, %r365;
	cvt.u64.u32 	%rd258, %r367;
	bra.uni 	$L__BB1_65;
$L__BB1_64:
	div.u64 	%rd257, %rd255, %rd65;
	mul.lo.s64 	%rd195, %rd257, %rd65;
	sub.s64 	%rd258, %rd255, %rd195;
$L__BB1_65:
	cvt.u32.u64 	%r368, %rd258;
	add.s32 	%r369, %r83, %r368;
	add.s32 	%r371, %r274, %r369;
	ld.shared.u8 	%rs17, [%r371];
	add.s32 	%r372, %r539, -7;
	cvt.u64.u32 	%rd196, %r372;
	add.s64 	%rd197, %rd21, %rd196;
	st.global.u8 	[%rd197], %rs17;
	add.s32 	%r539, %r539, -8;
	ld.shared.u32 	%r373, [%r76+-32];
	shl.b32 	%r374, %r373, 2;
	add.s32 	%r376, %r263, %r374;
	ld.shared.s32 	%rd72, [%r376];
	add.s32 	%r378, %r265, %r374;
	ld.shared.u32 	%r85, [%r378];
	or.b64  	%rd198, %rd257, %rd72;
	and.b64  	%rd199, %rd198, -4294967296;
	setp.ne.s64 	%p40, %rd199, 0;
	@%p40 bra 	$L__BB1_67;
	cvt.u32.u64 	%r379, %rd72;
	cvt.u32.u64 	%r380, %rd257;
	div.u32 	%r381, %r380, %r379;
	mul.lo.s32 	%r382, %r381, %r379;
	sub.s32 	%r383, %r380, %r382;
	cvt.u64.u32 	%rd244, %r381;
	cvt.u64.u32 	%rd260, %r383;
	bra.uni 	$L__BB1_68;
$L__BB1_67:
	div.u64 	%rd244, %rd257, %rd72;
	mul.lo.s64 	%rd200, %rd244, %rd72;
	sub.s64 	%rd260, %rd257, %rd200;
$L__BB1_68:
	cvt.u32.u64 	%r384, %rd260;
	add.s32 	%r385, %r85, %r384;
	add.s32 	%r387, %r274, %r385;
	ld.shared.u8 	%rs18, [%r387];
	cvt.u64.u32 	%rd201, %r539;
	add.s64 	%rd202, %rd21, %rd201;
	st.global.u8 	[%rd202], %rs18;
	add.s32 	%r538, %r538, 8;
	setp.ne.s32 	%p41, %r538, %r73;
	@%p41 bra 	$L__BB1_44;
$L__BB1_69:
	setp.eq.s32 	%p42, %r72, 0;
	@%p42 bra 	$L__BB1_98;
	and.b32  	%r88, %r102, 3;
	setp.lt.u32 	%p43, %r72, 4;
	@%p43 bra 	$L__BB1_84;
	shl.b32 	%r388, %r539, 2;
	mov.u32 	%r389, _ZZ21generate_words_kernelE14s_mask_pattern;
	add.s32 	%r89, %r389, %r388;
	ld.shared.u32 	%r390, [%r89+-4];
	shl.b32 	%r391, %r390, 2;
	mov.u32 	%r392, _ZZ21generate_words_kernelE15s_charset_sizes;
	add.s32 	%r393, %r392, %r391;
	ld.shared.s32 	%rd80, [%r393];
	mov.u32 	%r394, _ZZ21generate_words_kernelE17s_charset_offsets;
	add.s32 	%r395, %r394, %r391;
	ld.shared.u32 	%r90, [%r395];
	or.b64  	%rd203, %rd244, %rd80;
	and.b64  	%rd204, %rd203, -4294967296;
	setp.ne.s64 	%p44, %rd204, 0;
	@%p44 bra 	$L__BB1_73;
	cvt.u32.u64 	%r396, %rd80;
	cvt.u32.u64 	%r397, %rd244;
	div.u32 	%r398, %r397, %r396;
	mul.lo.s32 	%r399, %r398, %r396;
	sub.s32 	%r400, %r397, %r399;
	cvt.u64.u32 	%rd262, %r398;
	cvt.u64.u32 	%rd263, %r400;
	bra.uni 	$L__BB1_74;
$L__BB1_73:
	div.u64 	%rd262, %rd244, %rd80;
	mul.lo.s64 	%rd205, %rd262, %rd80;
	sub.s64 	%rd263, %rd244, %rd205;
$L__BB1_74:
	cvt.u32.u64 	%r401, %rd263;
	add.s32 	%r402, %r90, %r401;
	mov.u32 	%r403, _ZZ21generate_words_kernelE14s_charset_data;
	add.s32 	%r404, %r403, %r402;
	ld.shared.u8 	%rs19, [%r404];
	add.s32 	%r405, %r539, -1;
	cvt.u64.u32 	%rd206, %r405;
	add.s64 	%rd207, %rd21, %rd206;
	st.global.u8 	[%rd207], %rs19;
	ld.shared.u32 	%r406, [%r89+-8];
	shl.b32 	%r407, %r406, 2;
	add.s32 	%r409, %r392, %r407;
	ld.shared.s32 	%rd87, [%r409];
	add.s32 	%r411, %r394, %r407;
	ld.shared.u32 	%r91, [%r411];
	or.b64  	%rd208, %rd262, %rd87;
	and.b64  	%rd209, %rd208, -4294967296;
	setp.ne.s64 	%p45, %rd209, 0;
	@%p45 bra 	$L__BB1_76;
	cvt.u32.u64 	%r412, %rd87;
	cvt.u32.u64 	%r413, %rd262;
	div.u32 	%r414, %r413, %r412;
	mul.lo.s32 	%r415, %r414, %r412;
	sub.s32 	%r416, %r413, %r415;
	cvt.u64.u32 	%rd264, %r414;
	cvt.u64.u32 	%rd265, %r416;
	bra.uni 	$L__BB1_77;
$L__BB1_76:
	div.u64 	%rd264, %rd262, %rd87;
	mul.lo.s64 	%rd210, %rd264, %rd87;
	sub.s64 	%rd265, %rd262, %rd210;
$L__BB1_77:
	cvt.u32.u64 	%r417, %rd265;
	add.s32 	%r418, %r91, %r417;
	add.s32 	%r420, %r403, %r418;
	ld.shared.u8 	%rs20, [%r420];
	add.s32 	%r421, %r539, -2;
	cvt.u64.u32 	%rd211, %r421;
	add.s64 	%rd212, %rd21, %rd211;
	st.global.u8 	[%rd212], %rs20;
	ld.shared.u32 	%r422, [%r89+-12];
	shl.b32 	%r423, %r422, 2;
	add.s32 	%r425, %r392, %r423;
	ld.shared.s32 	%rd94, [%r425];
	add.s32 	%r427, %r394, %r423;
	ld.shared.u32 	%r92, [%r427];
	or.b64  	%rd213, %rd264, %rd94;
	and.b64  	%rd214, %rd213, -4294967296;
	setp.ne.s64 	%p46, %rd214, 0;
	@%p46 bra 	$L__BB1_79;
	cvt.u32.u64 	%r428, %rd94;
	cvt.u32.u64 	%r429, %rd264;
	div.u32 	%r430, %r429, %r428;
	mul.lo.s32 	%r431, %r430, %r428;
	sub.s32 	%r432, %r429, %r431;
	cvt.u64.u32 	%rd266, %r430;
	cvt.u64.u32 	%rd267, %r432;
	bra.uni 	$L__BB1_80;
$L__BB1_79:
	div.u64 	%rd266, %rd264, %rd94;
	mul.lo.s64 	%rd215, %rd266, %rd94;
	sub.s64 	%rd267, %rd264, %rd215;
$L__BB1_80:
	cvt.u32.u64 	%r433, %rd267;
	add.s32 	%r434, %r92, %r433;
	add.s32 	%r436, %r403, %r434;
	ld.shared.u8 	%rs21, [%r436];
	add.s32 	%r437, %r539, -3;
	cvt.u64.u32 	%rd216, %r437;
	add.s64 	%rd217, %rd21, %rd216;
	st.global.u8 	[%rd217], %rs21;
	add.s32 	%r539, %r539, -4;
	ld.shared.u32 	%r438, [%r89+-16];
	shl.b32 	%r439, %r438, 2;
	add.s32 	%r441, %r392, %r439;
	ld.shared.s32 	%rd101, [%r441];
	add.s32 	%r443, %r394, %r439;
	ld.shared.u32 	%r94, [%r443];
	or.b64  	%rd218, %rd266, %rd101;
	and.b64  	%rd219, %rd218, -4294967296;
	setp.ne.s64 	%p47, %rd219, 0;
	@%p47 bra 	$L__BB1_82;
	cvt.u32.u64 	%r444, %rd101;
	cvt.u32.u64 	%r445, %rd266;
	div.u32 	%r446, %r445, %r444;
	mul.lo.s32 	%r447, %r446, %r444;
	sub.s32 	%r448, %r445, %r447;
	cvt.u64.u32 	%rd244, %r446;
	cvt.u64.u32 	%rd269, %r448;
	bra.uni 	$L__BB1_83;
$L__BB1_82:
	div.u64 	%rd244, %rd266, %rd101;
	mul.lo.s64 	%rd220, %rd244, %rd101;
	sub.s64 	%rd269, %rd266, %rd220;
$L__BB1_83:
	cvt.u32.u64 	%r449, %rd269;
	add.s32 	%r450, %r94, %r449;
	add.s32 	%r452, %r403, %r450;
	ld.shared.u8 	%rs22, [%r452];
	cvt.u64.u32 	%rd221, %r539;
	add.s64 	%rd222, %rd21, %rd221;
	st.global.u8 	[%rd222], %rs22;
$L__BB1_84:
	setp.eq.s32 	%p48, %r88, 0;
	@%p48 bra 	$L__BB1_98;
	setp.eq.s32 	%p49, %r88, 1;
	@%p49 bra 	$L__BB1_93;
	shl.b32 	%r453, %r539, 2;
	mov.u32 	%r454, _ZZ21generate_words_kernelE14s_mask_pattern;
	add.s32 	%r96, %r454, %r453;
	ld.shared.u32 	%r455, [%r96+-4];
	shl.b32 	%r456, %r455, 2;
	mov.u32 	%r457, _ZZ21generate_words_kernelE15s_charset_sizes;
	add.s32 	%r458, %r457, %r456;
	ld.shared.s32 	%rd109, [%r458];
	mov.u32 	%r459, _ZZ21generate_words_kernelE17s_charset_offsets;
	add.s32 	%r460, %r459, %r456;
	ld.shared.u32 	%r97, [%r460];
	or.b64  	%rd223, %rd244, %rd109;
	and.b64  	%rd224, %rd223, -4294967296;
	setp.ne.s64 	%p50, %rd224, 0;
	@%p50 bra 	$L__BB1_88;
	cvt.u32.u64 	%r461, %rd109;
	cvt.u32.u64 	%r462, %rd244;
	div.u32 	%r463, %r462, %r461;
	mul.lo.s32 	%r464, %r463, %r461;
	sub.s32 	%r465, %r462, %r464;
	cvt.u64.u32 	%rd271, %r463;
	cvt.u64.u32 	%rd272, %r465;
	bra.uni 	$L__BB1_89;
$L__BB1_88:
	div.u64 	%rd271, %rd244, %rd109;
	mul.lo.s64 	%rd225, %rd271, %rd109;
	sub.s64 	%rd272, %rd244, %rd225;
$L__BB1_89:
	cvt.u32.u64 	%r466, %rd272;
	add.s32 	%r467, %r97, %r466;
	mov.u32 	%r468, _ZZ21generate_words_kernelE14s_charset_data;
	add.s32 	%r469, %r468, %r467;
	ld.shared.u8 	%rs23, [%r469];
	add.s32 	%r470, %r539, -1;
	cvt.u64.u32 	%rd226, %r470;
	add.s64 	%rd227, %rd21, %rd226;
	st.global.u8 	[%rd227], %rs23;
	add.s32 	%r539, %r539, -2;
	ld.shared.u32 	%r471, [%r96+-8];
	shl.b32 	%r472, %r471, 2;
	add.s32 	%r474, %r457, %r472;
	ld.shared.s32 	%rd116, [%r474];
	add.s32 	%r476, %r459, %r472;
	ld.shared.u32 	%r99, [%r476];
	or.b64  	%rd228, %rd271, %rd116;
	and.b64  	%rd229, %rd228, -4294967296;
	setp.ne.s64 	%p51, %rd229, 0;
	@%p51 bra 	$L__BB1_91;
	cvt.u32.u64 	%r477, %rd116;
	cvt.u32.u64 	%r478, %rd271;
	div.u32 	%r479, %r478, %r477;
	mul.lo.s32 	%r480, %r479, %r477;
	sub.s32 	%r481, %r478, %r480;
	cvt.u64.u32 	%rd244, %r479;
	cvt.u64.u32 	%rd274, %r481;
	bra.uni 	$L__BB1_92;
$L__BB1_91:
	div.u64 	%rd244, %rd271, %rd116;
	mul.lo.s64 	%rd230, %rd244, %rd116;
	sub.s64 	%rd274, %rd271, %rd230;
$L__BB1_92:
	cvt.u32.u64 	%r482, %rd274;
	add.s32 	%r483, %r99, %r482;
	add.s32 	%r485, %r468, %r483;
	ld.shared.u8 	%rs24, [%r485];
	cvt.u64.u32 	%rd231, %r539;
	add.s64 	%rd232, %rd21, %rd231;
	st.global.u8 	[%rd232], %rs24;
$L__BB1_93:
	and.b32  	%r486, %r102, 1;
	setp.eq.b32 	%p52, %r486, 1;
	not.pred 	%p53, %p52;
	@%p53 bra 	$L__BB1_98;
	shl.b32 	%r487, %r539, 2;
	mov.u32 	%r488, _ZZ21generate_words_kernelE14s_mask_pattern;
	add.s32 	%r489, %r488, %r487;
	ld.shared.u32 	%r490, [%r489+-4];
	shl.b32 	%r491, %r490, 2;
	mov.u32 	%r492, _ZZ21generate_words_kernelE15s_charset_sizes;
	add.s32 	%r493, %r492, %r491;
	ld.shared.s32 	%rd124, [%r493];
	mov.u32 	%r494, _ZZ21generate_words_kernelE17s_charset_offsets;
	add.s32 	%r495, %r494, %r491;
	ld.shared.u32 	%r101, [%r495];
	or.b64  	%rd233, %rd244, %rd124;
	and.b64  	%rd234, %rd233, -4294967296;
	setp.ne.s64 	%p54, %rd234, 0;
	@%p54 bra 	$L__BB1_96;
	cvt.u32.u64 	%r496, %rd124;
	cvt.u32.u64 	%r497, %rd244;
	rem.u32 	%r498, %r497, %r496;
	cvt.u64.u32 	%rd276, %r498;
	bra.uni 	$L__BB1_97;
$L__BB1_96:
	rem.u64 	%rd276, %rd244, %rd124;
$L__BB1_97:
	cvt.u32.u64 	%r499, %rd276;
	add.s32 	%r500, %r101, %r499;
	mov.u32 	%r501, _ZZ21generate_words_kernelE14s_charset_data;
	add.s32 	%r502, %r501, %r500;
	ld.shared.u8 	%rs25, [%r502];
	add.s32 	%r503, %r539, -1;
	cvt.u64.u32 	%rd235, %r503;
	add.s64 	%rd236, %rd21, %rd235;
	st.global.u8 	[%rd236], %rs25;
$L__BB1_98:
	cvt.s64.s32 	%rd237, %r102;
	add.s64 	%rd238, %rd21, %rd237;
	mov.b16 	%rs26, 10;
	st.global.u8 	[%rd238], %rs26;
$L__BB1_99:
	ret;

}


// ===== COMPILED SASS (sm_100) =====

	.target	sm_100

	.elftype	@"ET_EXEC"


//--------------------- .note.nv.tkinfo           --------------------------
	.section	.note.nv.tkinfo,"",@"SHT_NOTE"
	.sectionflags	@"SHF_NOTE_NV_TKINFO"
	.tkinfo
        /*0018*/ 	.word	0x00000002
        /*0030*/ 	.string	""
        /*0030*/ 	.string	"ptxas"
        /*0030*/ 	.string	"Cuda compilation tools, release 13.0, V13.0.88"
        /*0030*/ 	.string	"Build cuda_13.0.r13.0/compiler.36424714_0"
        /*0030*/ 	.string	"-arch sm_100 -m 64 "



//--------------------- .note.nv.cuinfo           --------------------------
	.section	.note.nv.cuinfo,"",@"SHT_NOTE"
	.sectionflags	@"SHF_NOTE_NV_CUINFO"
        /*0018*/ 	.short	0x0002
        /*001a*/ 	.short	0x0064
        /*001c*/ 	.short	0x0082
	.zero		2


//--------------------- .nv.info                  --------------------------
	.section	.nv.info,"",@"SHT_CUDA_INFO"
	.align	4


	//----- nvinfo : EIATTR_REGCOUNT
	.align		4
        /*0000*/ 	.byte	0x04, 0x2f
        /*0002*/ 	.short	(.L_1 - .L_0)
	.align		4
.L_0:
        /*0004*/ 	.word	index@(poc_generate_words_compute_only)
        /*0008*/ 	.word	0x00000004


	//----- nvinfo : EIATTR_FRAME_SIZE
	.align		4
.L_1:
        /*000c*/ 	.byte	0x04, 0x11
        /*000e*/ 	.short	(.L_3 - .L_2)
	.align		4
.L_2:
        /*0010*/ 	.word	index@(poc_generate_words_compute_only)
        /*0014*/ 	.word	0x00000000


	//----- nvinfo : EIATTR_REGCOUNT
	.align		4
.L_3:
        /*0018*/ 	.byte	0x04, 0x2f
        /*001a*/ 	.short	(.L_5 - .L_4)
	.align		4
.L_4:
        /*001c*/ 	.word	index@(generate_words_kernel)
        /*0020*/ 	.word	0x00000020


	//----- nvinfo : EIATTR_FRAME_SIZE
	.align		4
.L_5:
        /*0024*/ 	.byte	0x04, 0x11
        /*0026*/ 	.short	(.L_7 - .L_6)
	.align		4
.L_6:
        /*0028*/ 	.word	index@($__internal_1_$__cuda_sm20_rem_u64)
        /*002c*/ 	.word	0x00000000


	//----- nvinfo : EIATTR_FRAME_SIZE
	.align		4
.L_7:
        /*0030*/ 	.byte	0x04, 0x11
        /*0032*/ 	.short	(.L_9 - .L_8)
	.align		4
.L_8:
        /*0034*/ 	.word	index@($__internal_0_$__cuda_sm20_div_u64)
        /*0038*/ 	.word	0x00000000


	//----- nvinfo : EIATTR_FRAME_SIZE
	.align		4
.L_9:
        /*003c*/ 	.byte	0x04, 0x11
        /*003e*/ 	.short	(.L_11 - .L_10)
	.align		4
.L_10:
        /*0040*/ 	.word	index@(generate_words_kernel)
        /*0044*/ 	.word	0x00000000


	//----- nvinfo : EIATTR_MIN_STACK_SIZE
	.align		4
.L_11:
        /*0048*/ 	.byte	0x04, 0x12
        /*004a*/ 	.short	(.L_13 - .L_12)
	.align		4
.L_12:
        /*004c*/ 	.word	index@(generate_words_kernel)
        /*0050*/ 	.word	0x00000000


	//----- nvinfo : EIATTR_MIN_STACK_SIZE
	.align		4
.L_13:
        /*0054*/ 	.byte	0x04, 0x12
        /*0056*/ 	.short	(.L_15 - .L_14)
	.align		4
.L_14:
        /*0058*/ 	.word	index@(poc_generate_words_compute_only)
        /*005c*/ 	.word	0x00000000
.L_15:


//--------------------- .nv.compat                --------------------------
	.section	.nv.compat,"",@"SHT_CUDA_COMPAT_INFO"
	.align	4
        /*0000*/ 	.byte	0x02, 0x09, 0x00, 0x00, 0x02, 0x02, 0x01, 0x00, 0x02, 0x05, 0x05, 0x00, 0x03, 0x07, 0x01, 0x01
        /*0010*/ 	.byte	0x02, 0x03, 0x00, 0x00, 0x02, 0x06, 0x01, 0x00, 0x04, 0x0b, 0x08, 0x00, 0x09, 0x00, 0x00, 0x00
        /*0020*/ 	.byte	0x00, 0x00, 0x00, 0x00


//--------------------- .nv.info.generate_words_kernel --------------------------
	.section	.nv.info.generate_words_kernel,"",@"SHT_CUDA_INFO"
	.sectionflags	@""
	.align	4


	//----- nvinfo : EIATTR_CUDA_API_VERSION
	.align		4
        /*0000*/ 	.byte	0x04, 0x37
        /*0002*/ 	.short	(.L_17 - .L_16)
.L_16:
        /*0004*/ 	.word	0x00000082


	//----- nvinfo : EIATTR_KPARAM_INFO
	.align		4
.L_17:
        /*0008*/ 	.byte	0x04, 0x17
        /*000a*/ 	.short	(.L_19 - .L_18)
.L_18:
        /*000c*/ 	.word	0x00000000
        /*0010*/ 	.short	0x0007
        /*0012*/ 	.short	0x0038
        /*0014*/ 	.byte	0x00, 0xf0, 0x21, 0x00


	//----- nvinfo : EIATTR_KPARAM_INFO
	.align		4
.L_19:
        /*0018*/ 	.byte	0x04, 0x17
        /*001a*/ 	.short	(.L_21 - .L_20)
.L_20:
        /*001c*/ 	.word	0x00000000
        /*0020*/ 	.short	0x0006
        /*0022*/ 	.short	0x0030
        /*0024*/ 	.byte	0x00, 0xf5, 0x21, 0x00


	//----- nvinfo : EIATTR_KPARAM_INFO
	.align		4
.L_21:
        /*0028*/ 	.byte	0x04, 0x17
        /*002a*/ 	.short	(.L_23 - .L_22)
.L_22:
        /*002c*/ 	.word	0x00000000
        /*0030*/ 	.short	0x0005
        /*0032*/ 	.short	0x0028
        /*0034*/ 	.byte	0x00, 0xf0, 0x11, 0x00


	//----- nvinfo : EIATTR_KPARAM_INFO
	.align		4
.L_23:
        /*0038*/ 	.byte	0x04, 0x17
        /*003a*/ 	.short	(.L_25 - .L_24)
.L_24:
        /*003c*/ 	.word	0x00000000
        /*0040*/ 	.short	0x0004
        /*0042*/ 	.short	0x0020
        /*0044*/ 	.byte	0x00, 0xf0, 0x21, 0x00


	//----- nvinfo : EIATTR_KPARAM_INFO
	.align		4
.L_25:
        /*0048*/ 	.byte	0x04, 0x17
        /*004a*/ 	.short	(.L_27 - .L_26)
.L_26:
        /*004c*/ 	.word	0x00000000
        /*0050*/ 	.short	0x0003
        /*0052*/ 	.short	0x0018
        /*0054*/ 	.byte	0x00, 0xf5, 0x21, 0x00


	//----- nvinfo : EIATTR_KPARAM_INFO
	.align		4
.L_27:
        /*0058*/ 	.byte	0x04, 0x17
        /*005a*/ 	.short	(.L_29 - .L_28)
.L_28:
        /*005c*/ 	.word	0x00000000
        /*0060*/ 	.short	0x0002
        /*0062*/ 	.short	0x0010
        /*0064*/ 	.byte	0x00, 0xf5, 0x21, 0x00


	//----- nvinfo : EIATTR_KPARAM_INFO
	.align		4
.L_29:
        /*0068*/ 	.byte	0x04, 0x17
        /*006a*/ 	.short	(.L_31 - .L_30)
.L_30:
        /*006c*/ 	.word	0x00000000
        /*0070*/ 	.short	0x0001
        /*0072*/ 	.short	0x0008
        /*0074*/ 	.byte	0x00, 0xf5, 0x21, 0x00


	//----- nvinfo : EIATTR_KPARAM_INFO
	.align		4
.L_31:
        /*0078*/ 	.byte	0x04, 0x17
        /*007a*/ 	.short	(.L_33 - .L_32)
.L_32:
        /*007c*/ 	.word	0x00000000
        /*0080*/ 	.short	0x0000
        /*0082*/ 	.short	0x0000
        /*0084*/ 	.byte	0x00, 0xf5, 0x21, 0x00


	//----- nvinfo : EIATTR_SPARSE_MMA_MASK
	.align		4
.L_33:
        /*0088*/ 	.byte	0x03, 0x50
        /*008a*/ 	.short	0x0000


	//----- nvinfo : EIATTR_MAXREG_COUNT
	.align		4
        /*008c*/ 	.byte	0x03, 0x1b
        /*008e*/ 	.short	0x00ff


	//----- nvinfo : EIATTR_NUM_BARRIERS
	.align		4
        /*0090*/ 	.byte	0x02, 0x4c
        /*0092*/ 	.byte	0x01
	.zero		1


	//----- nvinfo : EIATTR_MERCURY_ISA_VERSION
	.align		4
        /*0094*/ 	.byte	0x03, 0x5f
        /*0096*/ 	.short	0x0101


	//----- nvinfo : EIATTR_VRC_CTA_INIT_COUNT
	.align		4
        /*0098*/ 	.byte	0x02, 0x4a
	.zero		1
	.zero		1


	//----- nvinfo : EIATTR_EXIT_INSTR_OFFSETS
	.align		4
        /*009c*/ 	.byte	0x04, 0x1c
        /*009e*/ 	.short	(.L_35 - .L_34)


	//   ....[0]....
.L_34:
        /*00a0*/ 	.word	0x000014d0


	//   ....[1]....
        /*00a4*/ 	.word	0x000046e0


	//----- nvinfo : EIATTR_CRS_STACK_SIZE
	.align		4
.L_35:
        /*00a8*/ 	.byte	0x04, 0x1e
        /*00aa*/ 	.short	(.L_37 - .L_36)
.L_36:
        /*00ac*/ 	.word	0x00000000


	//----- nvinfo : EIATTR_CBANK_PARAM_SIZE
	.align		4
.L_37:
        /*00b0*/ 	.byte	0x03, 0x19
        /*00b2*/ 	.short	0x0040


	//----- nvinfo : EIATTR_PARAM_CBANK
	.align		4
        /*00b4*/ 	.byte	0x04, 0x0a
        /*00b6*/ 	.short	(.L_39 - .L_38)
	.align		4
.L_38:
        /*00b8*/ 	.word	index@(.nv.constant0.generate_words_kernel)
        /*00bc*/ 	.short	0x0380
        /*00be*/ 	.short	0x0040


	//----- nvinfo : EIATTR_SW_WAR
	.align		4
.L_39:
        /*00c0*/ 	.byte	0x04, 0x36
        /*00c2*/ 	.short	(.L_41 - .L_40)
.L_40:
        /*00c4*/ 	.word	0x00000008
.L_41:


//--------------------- .nv.info.poc_generate_words_compute_only --------------------------
	.section	.nv.info.poc_generate_words_compute_only,"",@"SHT_CUDA_INFO"
	.sectionflags	@""
	.align	4


	//----- nvinfo : EIATTR_CUDA_API_VERSION
	.align		4
        /*0000*/ 	.byte	0x04, 0x37
        /*0002*/ 	.short	(.L_43 - .L_42)
.L_42:
        /*0004*/ 	.word	0x00000082


	//----- nvinfo : EIATTR_KPARAM_INFO
	.align		4
.L_43:
        /*0008*/ 	.byte	0x04, 0x17
        /*000a*/ 	.short	(.L_45 - .L_44)
.L_44:
        /*000c*/ 	.word	0x00000000
        /*0010*/ 	.short	0x0007
        /*0012*/ 	.short	0x0038
        /*0014*/ 	.byte	0x00, 0xf5, 0x21, 0x00


	//----- nvinfo : EIATTR_KPARAM_INFO
	.align		4
.L_45:
        /*0018*/ 	.byte	0x04, 0x17
        /*001a*/ 	.short	(.L_47 - .L_46)
.L_46:
        /*001c*/ 	.word	0x00000000
        /*0020*/ 	.short	0x0006
        /*0022*/ 	.short	0x0030
        /*0024*/ 	.byte	0x00, 0xf0, 0x21, 0x00


	//----- nvinfo : EIATTR_KPARAM_INFO
	.align		4
.L_47:
        /*0028*/ 	.byte	0x04, 0x17
        /*002a*/ 	.short	(.L_49 - .L_48)
.L_48:
        /*002c*/ 	.word	0x00000000
        /*0030*/ 	.short	0x0005
        /*0032*/ 	.short	0x0028
        /*0034*/ 	.byte	0x00, 0xf0, 0x11, 0x00


	//----- nvinfo : EIATTR_KPARAM_INFO
	.align		4
.L_49:
        /*0038*/ 	.byte	0x04, 0x17
        /*003a*/ 	.short	(.L_51 - .L_50)
.L_50:
        /*003c*/ 	.word	0x00000000
        /*0040*/ 	.short	0x0004
        /*0042*/ 	.short	0x0020
        /*0044*/ 	.byte	0x00, 0xf0, 0x21, 0x00


	//----- nvinfo : EIATTR_KPARAM_INFO
	.align		4
.L_51:
        /*0048*/ 	.byte	0x04, 0x17
        /*004a*/ 	.short	(.L_53 - .L_52)
.L_52:
        /*004c*/ 	.word	0x00000000
        /*0050*/ 	.short	0x0003
        /*0052*/ 	.short	0x0018
        /*0054*/ 	.byte	0x00, 0xf5, 0x21, 0x00


	//----- nvinfo : EIATTR_KPARAM_INFO
	.align		4
.L_53:
        /*0058*/ 	.byte	0x04, 0x17
        /*005a*/ 	.short	(.L_55 - .L_54)
.L_54:
        /*005c*/ 	.word	0x00000000
        /*0060*/ 	.short	0x0002
        /*0062*/ 	.short	0x0010
        /*0064*/ 	.byte	0x00, 0xf5, 0x21, 0x00


	//----- nvinfo : EIATTR_KPARAM_INFO
	.align		4
.L_55:
        /*0068*/ 	.byte	0x04, 0x17
        /*006a*/ 	.short	(.L_57 - .L_56)
.L_56:
        /*006c*/ 	.word	0x00000000
        /*0070*/ 	.short	0x0001
        /*0072*/ 	.short	0x0008
        /*0074*/ 	.byte	0x00, 0xf5, 0x21, 0x00


	//----- nvinfo : EIATTR_KPARAM_INFO
	.align		4
.L_57:
        /*0078*/ 	.byte	0x04, 0x17
        /*007a*/ 	.short	(.L_59 - .L_58)
.L_58:
        /*007c*/ 	.word	0x00000000
        /*0080*/ 	.short	0x0000
        /*0082*/ 	.short	0x0000
        /*0084*/ 	.byte	0x00, 0xf5, 0x21, 0x00


	//----- nvinfo : EIATTR_SPARSE_MMA_MASK
	.align		4
.L_59:
        /*0088*/ 	.byte	0x03, 0x50
        /*008a*/ 	.short	0x0000


	//----- nvinfo : EIATTR_MAXREG_COUNT
	.align		4
        /*008c*/ 	.byte	0x03, 0x1b
        /*008e*/ 	.short	0x00ff


	//----- nvinfo : EIATTR_MERCURY_ISA_VERSION
	.align		4
        /*0090*/ 	.byte	0x03, 0x5f
        /*0092*/ 	.short	0x0101


	//----- nvinfo : EIATTR_VRC_CTA_INIT_COUNT
	.align		4
        /*0094*/ 	.byte	0x02, 0x4a
	.zero		1
	.zero		1


	//----- nvinfo : EIATTR_EXIT_INSTR_OFFSETS
	.align		4
        /*0098*/ 	.byte	0x04, 0x1c
        /*009a*/ 	.short	(.L_61 - .L_60)


	//   ....[0]....
.L_60:
        /*009c*/ 	.word	0x00000010


	//----- nvinfo : EIATTR_CBANK_PARAM_SIZE
	.align		4
.L_61:
        /*00a0*/ 	.byte	0x03, 0x19
        /*00a2*/ 	.short	0x0040


	//----- nvinfo : EIATTR_PARAM_CBANK
	.align		4
        /*00a4*/ 	.byte	0x04, 0x0a
        /*00a6*/ 	.short	(.L_63 - .L_62)
	.align		4
.L_62:
        /*00a8*/ 	.word	index@(.nv.constant0.poc_generate_words_compute_only)
        /*00ac*/ 	.short	0x0380
        /*00ae*/ 	.short	0x0040


	//----- nvinfo : EIATTR_SW_WAR
	.align		4
.L_63:
        /*00b0*/ 	.byte	0x04, 0x36
        /*00b2*/ 	.short	(.L_65 - .L_64)
.L_64:
        /*00b4*/ 	.word	0x00000008
.L_65:


//--------------------- .nv.callgraph             --------------------------
	.section	.nv.callgraph,"",@"SHT_CUDA_CALLGRAPH"
	.align	4
	.sectionentsize	8
	.align		4
        /*0000*/ 	.word	0x00000000
	.align		4
        /*0004*/ 	.word	0xffffffff
	.align		4
        /*0008*/ 	.word	0x00000000
	.align		4
        /*000c*/ 	.word	0xfffffffe
	.align		4
        /*0010*/ 	.word	0x00000000
	.align		4
        /*0014*/ 	.word	0xfffffffd
	.align		4
        /*0018*/ 	.word	0x00000000
	.align		4
        /*001c*/ 	.word	0xfffffffc


//--------------------- .text.generate_words_kernel --------------------------
	.section	.text.generate_words_kernel,"ax",@progbits
	.align	128
        .global         generate_words_kernel
        .type           generate_words_kernel,@function
        .size           generate_words_kernel,(.L_x_78 - generate_words_kernel)
        .other          generate_words_kernel,@"STO_CUDA_ENTRY STV_DEFAULT"
generate_words_kernel:
.text.generate_words_kernel:
[----:B------:R-:W-:Y:S01]  /*0000*/  LDC R1, c[0x0][0x37c] ;  /* 0x0000df00ff017b82 */ /* 0x000fe20000000800 */
[----:B------:R-:W0:Y:S01]  /*0010*/  S2R R3, SR_TID.X ;  /* 0x0000000000037919 */ /* 0x000e220000002100 */
[----:B------:R-:W0:Y:S01]  /*0020*/  LDCU UR11, c[0x0][0x3a8] ;  /* 0x00007500ff0b77ac */ /* 0x000e220008000800 */
[----:B------:R-:W-:Y:S01]  /*0030*/  BSSY.RECONVERGENT B0, `(.L_x_0) ;  /* 0x000000e000007945 */ /* 0x000fe20003800200 */
[----:B------:R-:W1:Y:S01]  /*0040*/  LDCU.64 UR8, c[0x0][0x358] ;  /* 0x00006b00ff0877ac */ /* 0x000e620008000a00 */
[C---:B0-----:R-:W-:Y:S02]  /*0050*/  ISETP.GE.AND P0, PT, R3.reuse, UR11, PT ;  /* 0x0000000b03007c0c */ /* 0x041fe4000bf06270 */
[----:B------:R-:W-:-:S11]  /*0060*/  ISETP.NE.AND P1, PT, R3, RZ, PT ;  /* 0x000000ff0300720c */ /* 0x000fd60003f25270 */
[----:B-1----:R-:W-:Y:S05]  /*0070*/  @P0 BRA `(.L_x_1) ;  /* 0x0000000000240947 */ /* 0x002fea0003800000 */
[----:B------:R-:W0:Y:S02]  /*0080*/  LDC.64 R4, c[0x0][0x398] ;  /* 0x0000e600ff047b82 */ /* 0x000e240000000a00 */
[----:B0-----:R-:W-:-:S06]  /*0090*/  IMAD.WIDE.U32 R4, R3, 0x4, R4 ;  /* 0x0000000403047825 */ /* 0x001fcc00078e0004 */
[----:B------:R-:W2:Y:S01]  /*00a0*/  LDG.E.CONSTANT R4, desc[UR8][R4.64] ;  /* 0x0000000804047981 */ /* 0x000ea2000c1e9900 */
[----:B------:R-:W0:Y:S01]  /*00b0*/  S2UR UR5, SR_CgaCtaId ;  /* 0x00000000000579c3 */ /* 0x000e220000008800 */
[----:B------:R-:W-:Y:S02]  /*00c0*/  UMOV UR4, 0x400 ;  /* 0x0000040000047882 */ /* 0x000fe40000000000 */
[----:B------:R-:W-:-:S04]  /*00d0*/  UIADD3 UR4, UPT, UPT, UR4, 0x100, URZ ;  /* 0x0000010004047890 */ /* 0x000fc8000fffe0ff */
[----:B0-----:R-:W-:-:S06]  /*00e0*/  ULEA UR4, UR5, UR4, 0x18 ;  /* 0x0000000405047291 */ /* 0x001fcc000f8ec0ff */
[----:B------:R-:W-:-:S05]  /*00f0*/  LEA R7, R3, UR4, 0x2 ;  /* 0x0000000403077c11 */ /* 0x000fca000f8e10ff */
[----:B--2---:R0:W-:Y:S02]  /*0100*/  STS [R7], R4 ;  /* 0x0000000407007388 */ /* 0x0041e40000000800 */
.L_x_1:
[----:B------:R-:W-:Y:S05]  /*0110*/  BSYNC.RECONVERGENT B0 ;  /* 0x0000000000007941 */ /* 0x000fea0003800200 */
.L_x_0:
[----:B------:R-:W-:Y:S04]  /*0120*/  BSSY.RECONVERGENT B0, `(.L_x_2) ;  /* 0x00000c5000007945 */ /* 0x000fe80003800200 */
[----:B------:R-:W-:Y:S05]  /*0130*/  @P1 BRA `(.L_x_3) ;  /* 0x0000000c000c1947 */ /* 0x000fea0003800000 */
[----:B------:R-:W-:Y:S01]  /*0140*/  UISETP.GE.AND UP0, UPT, UR11, 0x1, UPT ;  /* 0x000000010b00788c */ /* 0x000fe2000bf06270 */
[----:B------:R-:W-:-:S08]  /*0150*/  IMAD.MOV.U32 R6, RZ, RZ, 0x1 ;  /* 0x00000001ff067424 */ /* 0x000fd000078e00ff */
[----:B------:R-:W-:Y:S05]  /*0160*/  BRA.U !UP0, `(.L_x_4) ;  /* 0x0000000508747547 */ /* 0x000fea000b800000 */
[----:B------:R-:W-:Y:S01]  /*0170*/  UISETP.GE.U32.AND UP1, UPT, UR11, 0x10, UPT ;  /* 0x000000100b00788c */ /* 0x000fe2000bf26070 */
[----:B------:R-:W-:Y:S01]  /*0180*/  IMAD.MOV.U32 R0, RZ, RZ, RZ ;  /* 0x000000ffff007224 */ /* 0x000fe200078e00ff */
[----:B------:R-:W-:Y:S01]  /*0190*/  ULOP3.LUT UR6, UR11, 0xf, URZ, 0xc0, !UPT ;  /* 0x0000000f0b067892 */ /* 0x000fe2000f8ec0ff */
[----:B------:R-:W-:-:S03]  /*01a0*/  IMAD.MOV.U32 R2, RZ, RZ, RZ ;  /* 0x000000ffff027224 */ /* 0x000fc600078e00ff */
[----:B------:R-:W-:-:S03]  /*01b0*/  UISETP.NE.AND UP0, UPT, UR6, URZ, UPT ;  /* 0x000000ff0600728c */ /* 0x000fc6000bf05270 */
[----:B------:R-:W-:Y:S08]  /*01c0*/  BRA.U !UP1, `(.L_x_5) ;  /* 0x00000001099c7547 */ /* 0x000ff0000b800000 */
[----:B------:R-:W1:Y:S01]  /*01d0*/  LDCU.64 UR4, c[0x0][0x398] ;  /* 0x00007300ff0477ac */ /* 0x000e620008000a00 */
[----:B------:R-:W-:Y:S01]  /*01e0*/  HFMA2 R2, -RZ, RZ, 0, 0 ;  /* 0x00000000ff027431 */ /* 0x000fe200000001ff */
[----:B------:R-:W-:-:S04]  /*01f0*/  ULOP3.LUT UR7, UR11, 0x7ffffff0, URZ, 0xc0, !UPT ;  /* 0x7ffffff00b077892 */ /* 0x000fc8000f8ec0ff */
[----:B------:R-:W-:Y:S02]  /*0200*/  UIADD3 UR10, UPT, UPT, -UR7, URZ, URZ ;  /* 0x000000ff070a7290 */ /* 0x000fe4000fffe1ff */
[----:B------:R-:W-:Y:S01]  /*0210*/  IMAD.U32 R0, RZ, RZ, UR7 ;  /* 0x00000007ff007e24 */ /* 0x000fe2000f8e00ff */
[----:B-1----:R-:W-:-:S04]  /*0220*/  UIADD3 UR4, UP1, UPT, UR4, 0x20, URZ ;  /* 0x0000002004047890 */ /* 0x002fc8000ff3e0ff */
[----:B------:R-:W-:Y:S02]  /*0230*/  UIADD3.X UR5, UPT, UPT, URZ, UR5, URZ, UP1, !UPT ;  /* 0x00000005ff057290 */ /* 0x000fe40008ffe4ff */
[----:B------:R-:W-:-:S04]  /*0240*/  IMAD.U32 R9, RZ, RZ, UR4 ;  /* 0x00000004ff097e24 */ /* 0x000fc8000f8e00ff */
[----:B------:R-:W-:-:S07]  /*0250*/  IMAD.U32 R5, RZ, RZ, UR5 ;  /* 0x00000005ff057e24 */ /* 0x000fce000f8e00ff */
.L_x_6:
[----:B0-----:R-:W-:-:S05]  /*0260*/  MOV R4, R9 ;  /* 0x0000000900047202 */ /* 0x001fca0000000f00 */
[----:B------:R-:W2:Y:S04]  /*0270*/  LDG.E.CONSTANT R9, desc[UR8][R4.64+-0x20] ;  /* 0xffffe00804097981 */ /* 0x000ea8000c1e9900 */
[----:B------:R-:W2:Y:S04]  /*0280*/  LDG.E.CONSTANT R8, desc[UR8][R4.64+-0x1c] ;  /* 0xffffe40804087981 */ /* 0x000ea8000c1e9900 */
[----:B------:R-:W3:Y:S04]  /*0290*/  LDG.E.CONSTANT R11, desc[UR8][R4.64+-0x18] ;  /* 0xffffe808040b7981 */ /* 0x000ee8000c1e9900 */
[----:B------:R-:W3:Y:S04]  /*02a0*/  LDG.E.CONSTANT R10, desc[UR8][R4.64+-0x14] ;  /* 0xffffec08040a7981 */ /* 0x000ee8000c1e9900 */
[----:B------:R-:W4:Y:S04]  /*02b0*/  LDG.E.CONSTANT R13, desc[UR8][R4.64+-0x10] ;  /* 0xfffff008040d7981 */ /* 0x000f28000c1e9900 */
[----:B------:R-:W4:Y:S04]  /*02c0*/  LDG.E.CONSTANT R12, desc[UR8][R4.64+-0xc] ;  /* 0xfffff408040c7981 */ /* 0x000f28000c1e9900 */
[----:B------:R-:W5:Y:S04]  /*02d0*/  LDG.E.CONSTANT R15, desc[UR8][R4.64+-0x8] ;  /* 0xfffff808040f7981 */ /* 0x000f68000c1e9900 */
        /* <DEDUP_REMOVED lines=8> */
[----:B------:R0:W5:Y:S01]  /*0360*/  LDG.E.CONSTANT R7, desc[UR8][R4.64+0x1c] ;  /* 0x00001c0804077981 */ /* 0x000162000c1e9900 */
[----:B------:R-:W-:-:S04]  /*0370*/  UIADD3 UR10, UPT, UPT, UR10, 0x10, URZ ;  /* 0x000000100a0a7890 */ /* 0x000fc8000fffe0ff */
[----:B------:R-:W-:Y:S01]  /*0380*/  UISETP.NE.AND UP1, UPT, UR10, URZ, UPT ;  /* 0x000000ff0a00728c */ /* 0x000fe2000bf25270 */
[----:B--2---:R-:W-:Y:S02]  /*0390*/  VIMNMX3 R8, R9, R2, R8, !PT ;  /* 0x000000020908720f */ /* 0x004fe40007800108 */
[----:B------:R-:W-:-:S05]  /*03a0*/  IADD3 R9, P0, PT, R4, 0x40, RZ ;  /* 0x0000004004097810 */ /* 0x000fca0007f1e0ff */
[----:B0-----:R-:W-:Y:S01]  /*03b0*/  IMAD.X R5, RZ, RZ, R5, P0 ;  /* 0x000000ffff057224 */ /* 0x001fe200000e0605 */
[----:B---3--:R-:W-:-:S04]  /*03c0*/  VIMNMX3 R8, R11, R8, R10, !PT ;  /* 0x000000080b08720f */ /* 0x008fc8000780010a */
[----:B----4-:R-:W-:-:S04]  /*03d0*/  VIMNMX3 R8, R13, R8, R12, !PT ;  /* 0x000000080d08720f */ /* 0x010fc8000780010c */
[----:B-----5:R-:W-:-:S04]  /*03e0*/  VIMNMX3 R8, R15, R8, R14, !PT ;  /* 0x000000080f08720f */ /* 0x020fc8000780010e */
[----:B------:R-:W-:-:S04]  /*03f0*/  VIMNMX3 R8, R17, R8, R16, !PT ;  /* 0x000000081108720f */ /* 0x000fc80007800110 */
[----:B------:R-:W-:-:S04]  /*0400*/  VIMNMX3 R8, R19, R8, R18, !PT ;  /* 0x000000081308720f */ /* 0x000fc80007800112 */
[----:B------:R-:W-:-:S04]  /*0410*/  VIMNMX3 R8, R21, R8, R20, !PT ;  /* 0x000000081508720f */ /* 0x000fc80007800114 */
[----:B------:R-:W-:Y:S01]  /*0420*/  VIMNMX3 R2, R6, R8, R7, !PT ;  /* 0x000000080602720f */ /* 0x000fe20007800107 */
[----:B------:R-:W-:Y:S06]  /*0430*/  BRA.U UP1, `(.L_x_6) ;  /* 0xfffffffd01887547 */ /* 0x000fec000b83ffff */
.L_x_5:
[----:B------:R-:W-:Y:S05]  /*0440*/  BRA.U !UP0, `(.L_x_7) ;  /* 0x0000000108b87547 */ /* 0x000fea000b800000 */
[----:B------:R-:W-:Y:S02]  /*0450*/  UISETP.GE.U32.AND UP0, UPT, UR6, 0x8, UPT ;  /* 0x000000080600788c */ /* 0x000fe4000bf06070 */
[----:B------:R-:W-:-:S04]  /*0460*/  ULOP3.LUT UR5, UR11, 0x7, URZ, 0xc0, !UPT ;  /* 0x000000070b057892 */ /* 0x000fc8000f8ec0ff */
[----:B------:R-:W-:-:S03]  /*0470*/  UISETP.NE.AND UP1, UPT, UR5, URZ, UPT ;  /* 0x000000ff0500728c */ /* 0x000fc6000bf25270 */
[----:B------:R-:W-:Y:S08]  /*0480*/  BRA.U !UP0, `(.L_x_8) ;  /* 0x00000001083c7547 */ /* 0x000ff0000b800000 */
[----:B0-----:R-:W0:Y:S02]  /*0490*/  LDC.64 R4, c[0x0][0x398] ;  /* 0x0000e600ff047b82 */ /* 0x001e240000000a00 */
[----:B0-----:R-:W-:-:S05]  /*04a0*/  IMAD.WIDE.U32 R4, R0, 0x4, R4 ;  /* 0x0000000400047825 */ /* 0x001fca00078e0004 */
[----:B------:R-:W2:Y:S04]  /*04b0*/  LDG.E.CONSTANT R7, desc[UR8][R4.64] ;  /* 0x0000000804077981 */ /* 0x000ea8000c1e9900 */
[----:B------:R-:W2:Y:S04]  /*04c0*/  LDG.E.CONSTANT R6, desc[UR8][R4.64+0x4] ;  /* 0x0000040804067981 */ /* 0x000ea8000c1e9900 */
[----:B------:R-:W3:Y:S04]  /*04d0*/  LDG.E.CONSTANT R9, desc[UR8][R4.64+0x8] ;  /* 0x0000080804097981 */ /* 0x000ee8000c1e9900 */
[----:B------:R-:W3:Y:S04]  /*04e0*/  LDG.E.CONSTANT R8, desc[UR8][R4.64+0xc] ;  /* 0x00000c0804087981 */ /* 0x000ee8000c1e9900 */
[----:B------:R-:W4:Y:S04]  /*04f0*/  LDG.E.CONSTANT R11, desc[UR8][R4.64+0x10] ;  /* 0x00001008040b7981 */ /* 0x000f28000c1e9900 */
[----:B------:R-:W4:Y:S04]  /*0500*/  LDG.E.CONSTANT R10, desc[UR8][R4.64+0x14] ;  /* 0x00001408040a7981 */ /* 0x000f28000c1e9900 */
[----:B------:R-:W5:Y:S04]  /*0510*/  LDG.E.CONSTANT R13, desc[UR8][R4.64+0x18] ;  /* 0x00001808040d7981 */ /* 0x000f68000c1e9900 */
[----:B------:R-:W5:Y:S01]  /*0520*/  LDG.E.CONSTANT R12, desc[UR8][R4.64+0x1c] ;  /* 0x00001c08040c7981 */ /* 0x000f62000c1e9900 */
[----:B------:R-:W-:Y:S01]  /*0530*/  VIADD R0, R0, 0x8 ;  /* 0x0000000800007836 */ /* 0x000fe20000000000 */
[----:B--2---:R-:W-:-:S04]  /*0540*/  VIMNMX3 R6, R7, R2, R6, !PT ;  /* 0x000000020706720f */ /* 0x004fc80007800106 */
[----:B---3--:R-:W-:-:S04]  /*0550*/  VIMNMX3 R6, R9, R6, R8, !PT ;  /* 0x000000060906720f */ /* 0x008fc80007800108 */
[----:B----4-:R-:W-:-:S04]  /*0560*/  VIMNMX3 R6, R11, R6, R10, !PT ;  /* 0x000000060b06720f */ /* 0x010fc8000780010a */
[----:B-----5:R-:W-:-:S07]  /*0570*/  VIMNMX3 R2, R13, R6, R12, !PT ;  /* 0x000000060d02720f */ /* 0x020fce000780010c */
.L_x_8:
        /* <DEDUP_REMOVED lines=10> */
[----:B------:R-:W3:Y:S01]  /*0620*/  LDG.E.CONSTANT R8, desc[UR8][R4.64+0xc] ;  /* 0x00000c0804087981 */ /* 0x000ee2000c1e9900 */
[----:B------:R-:W-:Y:S01]  /*0630*/  VIADD R0, R0, 0x4 ;  /* 0x0000000400007836 */ /* 0x000fe20000000000 */
[----:B--2---:R-:W-:-:S04]  /*0640*/  VIMNMX3 R2, R7, R2, R6, !PT ;  /* 0x000000020702720f */ /* 0x004fc80007800106 */
[----:B---3--:R-:W-:-:S07]  /*0650*/  VIMNMX3 R2, R9, R2, R8, !PT ;  /* 0x000000020902720f */ /* 0x008fce0007800108 */
.L_x_9:
[----:B------:R-:W-:Y:S05]  /*0660*/  BRA.U !UP1, `(.L_x_7) ;  /* 0x0000000109307547 */ /* 0x000fea000b800000 */
[----:B0-----:R-:W0:Y:S01]  /*0670*/  LDC.64 R4, c[0x0][0x398] ;  /* 0x0000e600ff047b82 */ /* 0x001e220000000a00 */
[----:B------:R-:W-:Y:S01]  /*0680*/  UIADD3 UR4, UPT, UPT, -UR4, URZ, URZ ;  /* 0x000000ff04047290 */ /* 0x000fe2000fffe1ff */
[----:B0-----:R-:W-:-:S05]  /*0690*/  IMAD.WIDE.U32 R4, R0, 0x4, R4 ;  /* 0x0000000400047825 */ /* 0x001fca00078e0004 */
[----:B------:R-:W-:-:S07]  /*06a0*/  MOV R7, R5 ;  /* 0x0000000500077202 */ /* 0x000fce0000000f00 */
.L_x_10:
[----:B------:R-:W-:-:S06]  /*06b0*/  IMAD.MOV.U32 R5, RZ, RZ, R7 ;  /* 0x000000ffff057224 */ /* 0x000fcc00078e0007 */
[----:B------:R0:W2:Y:S01]  /*06c0*/  LDG.E.CONSTANT R5, desc[UR8][R4.64] ;  /* 0x0000000804057981 */ /* 0x0000a2000c1e9900 */
[----:B------:R-:W-:-:S04]  /*06d0*/  UIADD3 UR4, UPT, UPT, UR4, 0x1, URZ ;  /* 0x0000000104047890 */ /* 0x000fc8000fffe0ff */
[----:B------:R-:W-:Y:S01]  /*06e0*/  UISETP.NE.AND UP0, UPT, UR4, URZ, UPT ;  /* 0x000000ff0400728c */ /* 0x000fe2000bf05270 */
[----:B0-----:R-:W-:-:S05]  /*06f0*/  IADD3 R4, P0, PT, R4, 0x4, RZ ;  /* 0x0000000404047810 */ /* 0x001fca0007f1e0ff */
[----:B------:R-:W-:Y:S01]  /*0700*/  IMAD.X R7, RZ, RZ, R7, P0 ;  /* 0x000000ffff077224 */ /* 0x000fe200000e0607 */
[----:B--2---:R-:W-:Y:S02]  /*0710*/  VIMNMX R2, PT, PT, R5, R2, !PT ;  /* 0x0000000205027248 */ /* 0x004fe40007fe0100 */
[----:B------:R-:W-:Y:S05]  /*0720*/  BRA.U UP0, `(.L_x_10) ;  /* 0xfffffffd00e07547 */ /* 0x000fea000b83ffff */
.L_x_7:
[----:B------:R-:W-:-:S07]  /*0730*/  VIADD R6, R2, 0x1 ;  /* 0x0000000102067836 */ /* 0x000fce0000000000 */
.L_x_4:
[----:B------:R-:W1:Y:S01]  /*0740*/  S2UR UR5, SR_CgaCtaId ;  /* 0x00000000000579c3 */ /* 0x000e620000008800 */
[----:B------:R-:W-:Y:S01]  /*0750*/  ISETP.GE.AND P0, PT, R6, 0x1, PT ;  /* 0x000000010600780c */ /* 0x000fe20003f06270 */
[----:B------:R-:W-:Y:S01]  /*0760*/  UMOV UR4, 0x400 ;  /* 0x0000040000047882 */ /* 0x000fe20000000000 */
[----:B------:R-:W-:Y:S01]  /*0770*/  HFMA2 R0, -RZ, RZ, 0, 0 ;  /* 0x00000000ff007431 */ /* 0x000fe200000001ff */
[----:B-1----:R-:W-:-:S09]  /*0780*/  ULEA UR4, UR5, UR4, 0x18 ;  /* 0x0000000405047291 */ /* 0x002fd2000f8ec0ff */
[----:B------:R1:W-:Y:S01]  /*0790*/  STS [UR4+0x380], R6 ;  /* 0x00038006ff007988 */ /* 0x0003e20008000804 */
[----:B------:R-:W-:Y:S05]  /*07a0*/  @!P0 BRA `(.L_x_11) ;  /* 0x00000004006c8947 */ /* 0x000fea0003800000 */
[C---:B------:R-:W-:Y:S01]  /*07b0*/  ISETP.GE.U32.AND P1, PT, R6.reuse, 0x10, PT ;  /* 0x000000100600780c */ /* 0x040fe20003f26070 */
[----:B------:R-:W-:Y:S01]  /*07c0*/  IMAD.MOV.U32 R2, RZ, RZ, RZ ;  /* 0x000000ffff027224 */ /* 0x000fe200078e00ff */
[----:B------:R-:W-:Y:S01]  /*07d0*/  LOP3.LUT R24, R6, 0xf, RZ, 0xc0, !PT ;  /* 0x0000000f06187812 */ /* 0x000fe200078ec0ff */
[----:B------:R-:W-:-:S03]  /*07e0*/  IMAD.MOV.U32 R0, RZ, RZ, RZ ;  /* 0x000000ffff007224 */ /* 0x000fc600078e00ff */
[----:B------:R-:W-:-:S07]  /*07f0*/  ISETP.NE.AND P0, PT, R24, RZ, PT ;  /* 0x000000ff1800720c */ /* 0x000fce0003f05270 */
[----:B------:R-:W-:Y:S06]  /*0800*/  @!P1 BRA `(.L_x_12) ;  /* 0x0000000000989947 */ /* 0x000fec0003800000 */
[----:B------:R-:W2:Y:S01]  /*0810*/  LDCU.64 UR6, c[0x0][0x390] ;  /* 0x00007200ff0677ac */ /* 0x000ea20008000a00 */
[----:B------:R-:W-:Y:S01]  /*0820*/  LOP3.LUT R2, R6, 0x7ffffff0, RZ, 0xc0, !PT ;  /* 0x7ffffff006027812 */ /* 0x000fe200078ec0ff */
[----:B------:R-:W-:-:S03]  /*0830*/  IMAD.MOV.U32 R0, RZ, RZ, RZ ;  /* 0x000000ffff007224 */ /* 0x000fc600078e00ff */
[----:B0-----:R-:W-:Y:S01]  /*0840*/  IADD3 R7, PT, PT, -R2, RZ, RZ ;  /* 0x000000ff02077210 */ /* 0x001fe20007ffe1ff */
[----:B--2---:R-:W-:-:S04]  /*0850*/  UIADD3 UR5, UP0, UPT, UR6, 0x20, URZ ;  /* 0x0000002006057890 */ /* 0x004fc8000ff1e0ff */
[----:B------:R-:W-:Y:S02]  /*0860*/  UIADD3.X UR6, UPT, UPT, URZ, UR7, URZ, UP0, !UPT ;  /* 0x00000007ff067290 */ /* 0x000fe400087fe4ff */
[----:B------:R-:W-:-:S04]  /*0870*/  IMAD.U32 R13, RZ, RZ, UR5 ;  /* 0x00000005ff0d7e24 */ /* 0x000fc8000f8e00ff */
[----:B------:R-:W-:-:S07]  /*0880*/  IMAD.U32 R5, RZ, RZ, UR6 ;  /* 0x00000006ff057e24 */ /* 0x000fce000f8e00ff */
.L_x_13:
[----:B------:R-:W-:-:S05]  /*0890*/  IMAD.MOV.U32 R4, RZ, RZ, R13 ;  /* 0x000000ffff047224 */ /* 0x000fca00078e000d */
        /* <DEDUP_REMOVED lines=16> */
[----:B------:R-:W-:-:S04]  /*09a0*/  IADD3 R7, PT, PT, R7, 0x10, RZ ;  /* 0x0000001007077810 */ /* 0x000fc80007ffe0ff */
[----:B------:R-:W-:Y:S02]  /*09b0*/  ISETP.NE.AND P1, PT, R7, RZ, PT ;  /* 0x000000ff0700720c */ /* 0x000fe40003f25270 */
[----:B--2---:R-:W-:Y:S02]  /*09c0*/  IADD3 R12, PT, PT, R12, R13, R0 ;  /* 0x0000000d0c0c7210 */ /* 0x004fe40007ffe000 */
[----:B------:R-:W-:-:S05]  /*09d0*/  IADD3 R13, P2, PT, R4, 0x40, RZ ;  /* 0x00000040040d7810 */ /* 0x000fca0007f5e0ff */
[----:B0-----:R-:W-:Y:S01]  /*09e0*/  IMAD.X R5, RZ, RZ, R5, P2 ;  /* 0x000000ffff057224 */ /* 0x001fe200010e0605 */
[----:B---3--:R-:W-:-:S04]  /*09f0*/  IADD3 R12, PT, PT, R14, R15, R12 ;  /* 0x0000000f0e0c7210 */ /* 0x008fc80007ffe00c */
[----:B----4-:R-:W-:-:S04]  /*0a00*/  IADD3 R12, PT, PT, R16, R17, R12 ;  /* 0x00000011100c7210 */ /* 0x010fc80007ffe00c */
[----:B-----5:R-:W-:-:S04]  /*0a10*/  IADD3 R12, PT, PT, R18, R19, R12 ;  /* 0x00000013120c7210 */ /* 0x020fc80007ffe00c */
[----:B------:R-:W-:-:S04]  /*0a20*/  IADD3 R12, PT, PT, R20, R21, R12 ;  /* 0x00000015140c7210 */ /* 0x000fc80007ffe00c */
[----:B------:R-:W-:-:S04]  /*0a30*/  IADD3 R12, PT, PT, R22, R23, R12 ;  /* 0x00000017160c7210 */ /* 0x000fc80007ffe00c */
[----:B------:R-:W-:-:S04]  /*0a40*/  IADD3 R10, PT, PT, R10, R11, R12 ;  /* 0x0000000b0a0a7210 */ /* 0x000fc80007ffe00c */
[----:B------:R-:W-:Y:S01]  /*0a50*/  IADD3 R0, PT, PT, R8, R9, R10 ;  /* 0x0000000908007210 */ /* 0x000fe20007ffe00a */
[----:B------:R-:W-:Y:S06]  /*0a60*/  @P1 BRA `(.L_x_13) ;  /* 0xfffffffc00881947 */ /* 0x000fec000383ffff */
.L_x_12:
[----:B------:R-:W-:Y:S05]  /*0a70*/  @!P0 BRA `(.L_x_11) ;  /* 0x0000000000b88947 */ /* 0x000fea0003800000 */
[----:B------:R-:W-:Y:S02]  /*0a80*/  ISETP.GE.U32.AND P0, PT, R24, 0x8, PT ;  /* 0x000000081800780c */ /* 0x000fe40003f06070 */
[----:B------:R-:W-:-:S04]  /*0a90*/  LOP3.LUT R15, R6, 0x7, RZ, 0xc0, !PT ;  /* 0x00000007060f7812 */ /* 0x000fc800078ec0ff */
[----:B------:R-:W-:-:S07]  /*0aa0*/  ISETP.NE.AND P1, PT, R15, RZ, PT ;  /* 0x000000ff0f00720c */ /* 0x000fce0003f25270 */
[----:B------:R-:W-:Y:S06]  /*0ab0*/  @!P0 BRA `(.L_x_14) ;  /* 0x00000000003c8947 */ /* 0x000fec0003800000 */
        /* <DEDUP_REMOVED lines=11> */
[----:B--2---:R-:W-:-:S04]  /*0b70*/  IADD3 R7, PT, PT, R8, R7, R0 ;  /* 0x0000000708077210 */ /* 0x004fc80007ffe000 */
[----:B---3--:R-:W-:-:S04]  /*0b80*/  IADD3 R7, PT, PT, R9, R10, R7 ;  /* 0x0000000a09077210 */ /* 0x008fc80007ffe007 */
[----:B----4-:R-:W-:-:S04]  /*0b90*/  IADD3 R7, PT, PT, R11, R12, R7 ;  /* 0x0000000c0b077210 */ /* 0x010fc80007ffe007 */
[----:B-----5:R-:W-:-:S07]  /*0ba0*/  IADD3 R0, PT, PT, R13, R14, R7 ;  /* 0x0000000e0d007210 */ /* 0x020fce0007ffe007 */
.L_x_14:
[----:B------:R-:W-:Y:S05]  /*0bb0*/  @!P1 BRA `(.L_x_11) ;  /* 0x0000000000689947 */ /* 0x000fea0003800000 */
[----:B------:R-:W-:Y:S02]  /*0bc0*/  ISETP.GE.U32.AND P0, PT, R15, 0x4, PT ;  /* 0x000000040f00780c */ /* 0x000fe40003f06070 */
[----:B-1----:R-:W-:-:S04]  /*0bd0*/  LOP3.LUT R6, R6, 0x3, RZ, 0xc0, !PT ;  /* 0x0000000306067812 */ /* 0x002fc800078ec0ff */
[----:B------:R-:W-:-:S07]  /*0be0*/  ISETP.NE.AND P1, PT, R6, RZ, PT ;  /* 0x000000ff0600720c */ /* 0x000fce0003f25270 */
[----:B------:R-:W-:Y:S06]  /*0bf0*/  @!P0 BRA `(.L_x_15) ;  /* 0x0000000000248947 */ /* 0x000fec0003800000 */
[----:B0-----:R-:W0:Y:S02]  /*0c00*/  LDC.64 R4, c[0x0][0x390] ;  /* 0x0000e400ff047b82 */ /* 0x001e240000000a00 */
[----:B0-----:R-:W-:-:S05]  /*0c10*/  IMAD.WIDE.U32 R4, R2, 0x4, R4 ;  /* 0x0000000402047825 */ /* 0x001fca00078e0004 */
[----:B------:R-:W2:Y:S04]  /*0c20*/  LDG.E.CONSTANT R7, desc[UR8][R4.64] ;  /* 0x0000000804077981 */ /* 0x000ea8000c1e9900 */
[----:B------:R-:W2:Y:S04]  /*0c30*/  LDG.E.CONSTANT R8, desc[UR8][R4.64+0x4] ;  /* 0x0000040804087981 */ /* 0x000ea8000c1e9900 */
[----:B------:R-:W3:Y:S04]  /*0c40*/  LDG.E.CONSTANT R9, desc[UR8][R4.64+0x8] ;  /* 0x0000080804097981 */ /* 0x000ee8000c1e9900 */
[----:B------:R-:W3:Y:S01]  /*0c50*/  LDG.E.CONSTANT R10, desc[UR8][R4.64+0xc] ;  /* 0x00000c08040a7981 */ /* 0x000ee2000c1e9900 */
[----:B------:R-:W-:Y:S01]  /*0c60*/  VIADD R2, R2, 0x4 ;  /* 0x0000000402027836 */ /* 0x000fe20000000000 */
[----:B--2---:R-:W-:-:S04]  /*0c70*/  IADD3 R0, PT, PT, R8, R7, R0 ;  /* 0x0000000708007210 */ /* 0x004fc80007ffe000 */
[----:B---3--:R-:W-:-:S07]  /*0c80*/  IADD3 R0, PT, PT, R10, R9, R0 ;  /* 0x000000090a007210 */ /* 0x008fce0007ffe000 */
.L_x_15:
[----:B------:R-:W-:Y:S05]  /*0c90*/  @!P1 BRA `(.L_x_11) ;  /* 0x0000000000309947 */ /* 0x000fea0003800000 */
[----:B0-----:R-:W0:Y:S02]  /*0ca0*/  LDC.64 R4, c[0x0][0x390] ;  /* 0x0000e400ff047b82 */ /* 0x001e240000000a00 */
[----:B0-----:R-:W-:Y:S01]  /*0cb0*/  IMAD.WIDE.U32 R4, R2, 0x4, R4 ;  /* 0x0000000402047825 */ /* 0x001fe200078e0004 */
[----:B------:R-:W-:-:S03]  /*0cc0*/  IADD3 R2, PT, PT, -R6, RZ, RZ ;  /* 0x000000ff06027210 */ /* 0x000fc60007ffe1ff */
[----:B------:R-:W-:-:S07]  /*0cd0*/  IMAD.MOV.U32 R7, RZ, RZ, R5 ;  /* 0x000000ffff077224 */ /* 0x000fce00078e0005 */
.L_x_16:
[----:B------:R-:W-:-:S06]  /*0ce0*/  IMAD.MOV.U32 R5, RZ, RZ, R7 ;  /* 0x000000ffff057224 */ /* 0x000fcc00078e0007 */
[----:B------:R0:W2:Y:S01]  /*0cf0*/  LDG.E.CONSTANT R5, desc[UR8][R4.64] ;  /* 0x0000000804057981 */ /* 0x0000a2000c1e9900 */
[----:B------:R-:W-:-:S04]  /*0d00*/  IADD3 R2, PT, PT, R2, 0x1, RZ ;  /* 0x0000000102027810 */ /* 0x000fc80007ffe0ff */
[----:B------:R-:W-:Y:S02]  /*0d10*/  ISETP.NE.AND P0, PT, R2, RZ, PT ;  /* 0x000000ff0200720c */ /* 0x000fe40003f05270 */
[----:B0-----:R-:W-:-:S05]  /*0d20*/  IADD3 R4, P1, PT, R4, 0x4, RZ ;  /* 0x0000000404047810 */ /* 0x001fca0007f3e0ff */
[----:B------:R-:W-:Y:S02]  /*0d30*/  IMAD.X R7, RZ, RZ, R7, P1 ;  /* 0x000000ffff077224 */ /* 0x000fe400008e0607 */
[----:B--2---:R-:W-:-:S04]  /*0d40*/  IMAD.IADD R0, R5, 0x1, R0 ;  /* 0x0000000105007824 */ /* 0x004fc800078e0200 */
[----:B------:R-:W-:Y:S05]  /*0d50*/  @P0 BRA `(.L_x_16) ;  /* 0xfffffffc00e00947 */ /* 0x000fea000383ffff */
.L_x_11:
[----:B------:R2:W-:Y:S02]  /*0d60*/  STS [UR4+0x384], R0 ;  /* 0x00038400ff007988 */ /* 0x0005e40008000804 */
.L_x_3:
[----:B------:R-:W-:Y:S05]  /*0d70*/  BSYNC.RECONVERGENT B0 ;  /* 0x0000000000007941 */ /* 0x000fea0003800200 */
.L_x_2:
[----:B--2---:R-:W2:Y:S01]  /*0d80*/  S2R R0, SR_CgaCtaId ;  /* 0x0000000000007919 */ /* 0x004ea20000008800 */
[----:B0-----:R-:W-:Y:S01]  /*0d90*/  MOV R7, 0x400 ;  /* 0x0000040000077802 */ /* 0x001fe20000000f00 */
[----:B------:R-:W-:Y:S01]  /*0da0*/  BSSY.RECONVERGENT B0, `(.L_x_17) ;  /* 0x0000012000007945 */ /* 0x000fe20003800200 */
[----:B------:R-:W-:Y:S02]  /*0db0*/  BAR.SYNC.DEFER_BLOCKING 0x0 ;  /* 0x0000000000007b1d */ /* 0x000fe40000010000 */
[----:B--2---:R-:W-:-:S05]  /*0dc0*/  LEA R4, R0, R7, 0x18 ;  /* 0x0000000700047211 */ /* 0x004fca00078ec0ff */
[----:B------:R-:W0:Y:S02]  /*0dd0*/  LDS R2, [R4+0x380] ;  /* 0x0003800004027984 */ /* 0x000e240000000800 */
[----:B0-----:R-:W-:-:S13]  /*0de0*/  ISETP.GE.AND P0, PT, R3, R2, PT ;  /* 0x000000020300720c */ /* 0x001fda0003f06270 */
[----:B------:R-:W-:Y:S05]  /*0df0*/  @P0 BRA `(.L_x_18) ;  /* 0x0000000000300947 */ /* 0x000fea0003800000 */
[----:B------:R-:W0:Y:S08]  /*0e00*/  LDC.64 R8, c[0x0][0x390] ;  /* 0x0000e400ff087b82 */ /* 0x000e300000000a00 */
[----:B------:R-:W2:Y:S01]  /*0e10*/  LDC.64 R10, c[0x0][0x388] ;  /* 0x0000e200ff0a7b82 */ /* 0x000ea20000000a00 */
[----:B0-----:R-:W-:-:S06]  /*0e20*/  IMAD.WIDE.U32 R8, R3, 0x4, R8 ;  /* 0x0000000403087825 */ /* 0x001fcc00078e0008 */
[----:B------:R-:W3:Y:S01]  /*0e30*/  LDG.E.CONSTANT R8, desc[UR8][R8.64] ;  /* 0x0000000808087981 */ /* 0x000ee2000c1e9900 */
[----:B--2---:R-:W-:-:S06]  /*0e40*/  IMAD.WIDE.U32 R10, R3, 0x4, R10 ;  /* 0x00000004030a7825 */ /* 0x004fcc00078e000a */
[----:B------:R-:W2:Y:S01]  /*0e50*/  LDG.E.CONSTANT R10, desc[UR8][R10.64] ;  /* 0x000000080a0a7981 */ /* 0x000ea2000c1e9900 */
[----:B------:R-:W-:-:S04]  /*0e60*/  IADD3 R5, PT, PT, R7, 0x80, RZ ;  /* 0x0000008007057810 */ /* 0x000fc80007ffe0ff */
[----:B------:R-:W-:Y:S01]  /*0e70*/  LEA R2, R0, R5, 0x18 ;  /* 0x0000000500027211 */ /* 0x000fe200078ec0ff */
[----:B------:R-:W-:-:S04]  /*0e80*/  IMAD R5, R3, 0x4, R4 ;  /* 0x0000000403057824 */ /* 0x000fc800078e0204 */
[----:B------:R-:W-:Y:S01]  /*0e90*/  IMAD R13, R3, 0x4, R2 ;  /* 0x00000004030d7824 */ /* 0x000fe200078e0202 */
[----:B---3--:R0:W-:Y:S04]  /*0ea0*/  STS [R5], R8 ;  /* 0x0000000805007388 */ /* 0x0081e80000000800 */
[----:B--2---:R0:W-:Y:S02]  /*0eb0*/  STS [R13], R10 ;  /* 0x0000000a0d007388 */ /* 0x0041e40000000800 */
.L_x_18:
[----:B------:R-:W-:Y:S05]  /*0ec0*/  BSYNC.RECONVERGENT B0 ;  /* 0x0000000000007941 */ /* 0x000fea0003800200 */
.L_x_17:
[----:B-1----:R-:W1:Y:S01]  /*0ed0*/  LDS R6, [R4+0x384] ;  /* 0x0003840004067984 */ /* 0x002e620000000800 */
[----:B------:R-:W2:Y:S01]  /*0ee0*/  LDCU.64 UR12, c[0x0][0x380] ;  /* 0x00007000ff0c77ac */ /* 0x000ea20008000a00 */
[----:B------:R-:W-:Y:S01]  /*0ef0*/  BSSY.RECONVERGENT B0, `(.L_x_19) ;  /* 0x0000056000007945 */ /* 0x000fe20003800200 */
[----:B-1----:R-:W-:-:S04]  /*0f00*/  ISETP.GE.AND P0, PT, R3, R6, PT ;  /* 0x000000060300720c */ /* 0x002fc80003f06270 */
[----:B------:R-:W-:-:S13]  /*0f10*/  ISETP.GT.U32.OR P0, PT, R3, 0x1ff, P0 ;  /* 0x000001ff0300780c */ /* 0x000fda0000704470 */
[----:B--2---:R-:W-:Y:S05]  /*0f20*/  @P0 BRA `(.L_x_20) ;  /* 0x0000000400480947 */ /* 0x004fea0003800000 */
[----:B------:R-:W1:Y:S01]  /*0f30*/  LDC R2, c[0x0][0x360] ;  /* 0x0000d800ff027b82 */ /* 0x000e620000000800 */
[----:B0-----:R-:W-:Y:S01]  /*0f40*/  VIMNMX R5, PT, PT, R6, 0x200, PT ;  /* 0x0000020006057848 */ /* 0x001fe20003fe0100 */
[----:B------:R-:W-:Y:S01]  /*0f50*/  BSSY.RECONVERGENT B1, `(.L_x_21) ;  /* 0x0000032000017945 */ /* 0x000fe20003800200 */
[----:B-1----:R-:W0:Y:S01]  /*0f60*/  I2F.U32.RP R12, R2 ;  /* 0x00000002000c7306 */ /* 0x002e220000209000 */
[----:B------:R-:W-:Y:S01]  /*0f70*/  IMAD.IADD R6, R3, 0x1, R2 ;  /* 0x0000000103067824 */ /* 0x000fe200078e0202 */
[----:B------:R-:W-:-:S04]  /*0f80*/  ISETP.NE.U32.AND P2, PT, R2, RZ, PT ;  /* 0x000000ff0200720c */ /* 0x000fc80003f45070 */
[----:B------:R-:W-:Y:S02]  /*0f90*/  ISETP.GE.AND P0, PT, R6, R5, PT ;  /* 0x000000050600720c */ /* 0x000fe40003f06270 */
[----:B------:R-:W-:Y:S02]  /*0fa0*/  VIMNMX R11, PT, PT, R5, R6, !PT ;  /* 0x00000006050b7248 */ /* 0x000fe40007fe0100 */
[----:B------:R-:W-:-:S04]  /*0fb0*/  SEL R10, RZ, 0x1, P0 ;  /* 0x00000001ff0a7807 */ /* 0x000fc80000000000 */
[----:B------:R-:W-:Y:S01]  /*0fc0*/  IADD3 R11, PT, PT, R11, -R6, -R10 ;  /* 0x800000060b0b7210 */ /* 0x000fe20007ffe80a */
[----:B0-----:R-:W0:Y:S02]  /*0fd0*/  MUFU.RCP R12, R12 ;  /* 0x0000000c000c7308 */ /* 0x001e240000001000 */
[----:B0-----:R-:W-:-:S06]  /*0fe0*/  IADD3 R8, PT, PT, R12, 0xffffffe, RZ ;  /* 0x0ffffffe0c087810 */ /* 0x001fcc0007ffe0ff */
[----:B------:R0:W1:Y:S02]  /*0ff0*/  F2I.FTZ.U32.TRUNC.NTZ R9, R8 ;  /* 0x0000000800097305 */ /* 0x000064000021f000 */
[----:B0-----:R-:W-:Y:S01]  /*1000*/  MOV R8, RZ ;  /* 0x000000ff00087202 */ /* 0x001fe20000000f00 */
[----:B-1----:R-:W-:-:S04]  /*1010*/  IMAD.MOV R13, RZ, RZ, -R9 ;  /* 0x000000ffff0d7224 */ /* 0x002fc800078e0a09 */
[----:B------:R-:W-:-:S04]  /*1020*/  IMAD R13, R13, R2, RZ ;  /* 0x000000020d0d7224 */ /* 0x000fc800078e02ff */
[----:B------:R-:W-:-:S06]  /*1030*/  IMAD.HI.U32 R12, R9, R13, R8 ;  /* 0x0000000d090c7227 */ /* 0x000fcc00078e0008 */
[----:B------:R-:W-:-:S04]  /*1040*/  IMAD.HI.U32 R9, R12, R11, RZ ;  /* 0x0000000b0c097227 */ /* 0x000fc800078e00ff */
[----:B------:R-:W-:-:S04]  /*1050*/  IMAD.MOV R6, RZ, RZ, -R9 ;  /* 0x000000ffff067224 */ /* 0x000fc800078e0a09 */
[----:B------:R-:W-:-:S05]  /*1060*/  IMAD R11, R2, R6, R11 ;  /* 0x00000006020b7224 */ /* 0x000fca00078e020b */
[----:B------:R-:W-:-:S13]  /*1070*/  ISETP.GE.U32.AND P0, PT, R11, R2, PT ;  /* 0x000000020b00720c */ /* 0x000fda0003f06070 */
[----:B------:R-:W-:Y:S01]  /*1080*/  @P0 IMAD.IADD R11, R11, 0x1, -R2 ;  /* 0x000000010b0b0824 */ /* 0x000fe200078e0a02 */
[----:B------:R-:W-:-:S04]  /*1090*/  @P0 IADD3 R9, PT, PT, R9, 0x1, RZ ;  /* 0x0000000109090810 */ /* 0x000fc80007ffe0ff */
[----:B------:R-:W-:Y:S02]  /*10a0*/  ISETP.GE.U32.AND P1, PT, R11, R2, PT ;  /* 0x000000020b00720c */ /* 0x000fe40003f26070 */
[----:B------:R-:W-:-:S11]  /*10b0*/  MOV R11, R3 ;  /* 0x00000003000b7202 */ /* 0x000fd60000000f00 */
[----:B------:R-:W-:Y:S01]  /*10c0*/  @P1 VIADD R9, R9, 0x1 ;  /* 0x0000000109091836 */ /* 0x000fe20000000000 */
[----:B------:R-:W-:-:S05]  /*10d0*/  @!P2 LOP3.LUT R9, RZ, R2, RZ, 0x33, !PT ;  /* 0x00000002ff09a212 */ /* 0x000fca00078e33ff */
[----:B------:R-:W-:-:S05]  /*10e0*/  IMAD.IADD R9, R10, 0x1, R9 ;  /* 0x000000010a097824 */ /* 0x000fca00078e0209 */
[C---:B------:R-:W-:Y:S02]  /*10f0*/  LOP3.LUT R6, R9.reuse, 0x3, RZ, 0xc0, !PT ;  /* 0x0000000309067812 */ /* 0x040fe400078ec0ff */
[----:B------:R-:W-:Y:S02]  /*1100*/  ISETP.GE.U32.AND P0, PT, R9, 0x3, PT ;  /* 0x000000030900780c */ /* 0x000fe40003f06070 */
[----:B------:R-:W-:-:S13]  /*1110*/  ISETP.NE.AND P1, PT, R6, 0x3, PT ;  /* 0x000000030600780c */ /* 0x000fda0003f25270 */
[----:B------:R-:W-:Y:S05]  /*1120*/  @!P1 BRA `(.L_x_22) ;  /* 0x0000000000509947 */ /* 0x000fea0003800000 */
[----:B------:R-:W0:Y:S01]  /*1130*/  LDCU.64 UR4, c[0x0][0x380] ;  /* 0x00007000ff0477ac */ /* 0x000e220008000a00 */
[----:B------:R-:W-:Y:S02]  /*1140*/  VIADD R9, R9, 0x1 ;  /* 0x0000000109097836 */ /* 0x000fe40000000000 */
[----:B------:R-:W-:Y:S02]  /*1150*/  VIADD R13, R7, 0x180 ;  /* 0x00000180070d7836 */ /* 0x000fe40000000000 */
[----:B------:R-:W-:Y:S01]  /*1160*/  IMAD.MOV.U32 R11, RZ, RZ, R3 ;  /* 0x000000ffff0b7224 */ /* 0x000fe200078e0003 */
[----:B------:R-:W-:Y:S02]  /*1170*/  LOP3.LUT R9, R9, 0x3, RZ, 0xc0, !PT ;  /* 0x0000000309097812 */ /* 0x000fe400078ec0ff */
[----:B------:R-:W-:-:S03]  /*1180*/  LEA R10, R0, R13, 0x18 ;  /* 0x0000000d000a7211 */ /* 0x000fc600078ec0ff */
[----:B------:R-:W-:Y:S01]  /*1190*/  IMAD.MOV R6, RZ, RZ, -R9 ;  /* 0x000000ffff067224 */ /* 0x000fe200078e0a09 */
[----:B0-----:R-:W-:-:S04]  /*11a0*/  IADD3 R15, P1, PT, R3, UR4, RZ ;  /* 0x00000004030f7c10 */ /* 0x001fc8000ff3e0ff */
[----:B------:R-:W-:-:S09]  /*11b0*/  IADD3.X R12, PT, PT, RZ, UR5, RZ, P1, !PT ;  /* 0x00000005ff0c7c10 */ /* 0x000fd20008ffe4ff */
.L_x_23:
[----:B0-----:R-:W-:Y:S01]  /*11c0*/  MOV R8, R15 ;  /* 0x0000000f00087202 */ /* 0x001fe20000000f00 */
[----:B------:R-:W-:-:S05]  /*11d0*/  IMAD.MOV.U32 R9, RZ, RZ, R12 ;  /* 0x000000ffff097224 */ /* 0x000fca00078e000c */
[----:B------:R-:W2:Y:S01]  /*11e0*/  LDG.E.U8.CONSTANT R8, desc[UR8][R8.64] ;  /* 0x0000000808087981 */ /* 0x000ea2000c1e9100 */
[--C-:B------:R-:W-:Y:S01]  /*11f0*/  IMAD.IADD R13, R10, 0x1, R11.reuse ;  /* 0x000000010a0d7824 */ /* 0x100fe200078e020b */
[----:B------:R-:W-:Y:S01]  /*1200*/  IADD3 R6, PT, PT, R6, 0x1, RZ ;  /* 0x0000000106067810 */ /* 0x000fe20007ffe0ff */
[C---:B------:R-:W-:Y:S01]  /*1210*/  IMAD.IADD R11, R2.reuse, 0x1, R11 ;  /* 0x00000001020b7824 */ /* 0x040fe200078e020b */
[----:B------:R-:W-:Y:S02]  /*1220*/  IADD3 R15, P2, PT, R2, R15, RZ ;  /* 0x0000000f020f7210 */ /* 0x000fe40007f5e0ff */
[----:B------:R-:W-:-:S03]  /*1230*/  ISETP.NE.AND P1, PT, R6, RZ, PT ;  /* 0x000000ff0600720c */ /* 0x000fc60003f25270 */
[----:B------:R-:W-:Y:S01]  /*1240*/  IMAD.X R12, RZ, RZ, R12, P2 ;  /* 0x000000ffff0c7224 */ /* 0x000fe200010e060c */
[----:B--2---:R0:W-:Y:S09]  /*1250*/  STS.U8 [R13], R8 ;  /* 0x000000080d007388 */ /* 0x0041f20000000000 */
[----:B------:R-:W-:Y:S05]  /*1260*/  @P1 BRA `(.L_x_23) ;  /* 0xfffffffc00d41947 */ /* 0x000fea000383ffff */
.L_x_22:
[----:B------:R-:W-:Y:S05]  /*1270*/  BSYNC.RECONVERGENT B1 ;  /* 0x0000000000017941 */ /* 0x000fea0003800200 */
.L_x_21:
[----:B------:R-:W-:Y:S05]  /*1280*/  @!P0 BRA `(.L_x_20) ;  /* 0x0000000000708947 */ /* 0x000fea0003800000 */
[----:B------:R-:W-:-:S04]  /*1290*/  IADD3 R9, PT, PT, R7, 0x180, RZ ;  /* 0x0000018007097810 */ /* 0x000fc80007ffe0ff */
[----:B------:R-:W-:-:S07]  /*12a0*/  LEA R6, R0, R9, 0x18 ;  /* 0x0000000900067211 */ /* 0x000fce00078ec0ff */
.L_x_24:
[----:B0-----:R-:W-:Y:S01]  /*12b0*/  IMAD.IADD R13, R2, 0x1, R11 ;  /* 0x00000001020d7824 */ /* 0x001fe200078e020b */
[----:B-1----:R-:W-:-:S03]  /*12c0*/  IADD3 R16, P0, PT, R11, UR12, RZ ;  /* 0x0000000c0b107c10 */ /* 0x002fc6000ff1e0ff */
[C-C-:B------:R-:W-:Y:S01]  /*12d0*/  IMAD.IADD R15, R13.reuse, 0x1, R2.reuse ;  /* 0x000000010d0f7824 */ /* 0x140fe200078e0202 */
[----:B------:R-:W-:Y:S02]  /*12e0*/  IADD3 R12, P1, PT, R13, UR12, RZ ;  /* 0x0000000c0d0c7c10 */ /* 0x000fe4000ff3e0ff */
[----:B------:R-:W-:Y:S01]  /*12f0*/  IADD3.X R17, PT, PT, RZ, UR13, RZ, P0, !PT ;  /* 0x0000000dff117c10 */ /* 0x000fe200087fe4ff */
[C---:B------:R-:W-:Y:S01]  /*1300*/  IMAD.IADD R23, R15.reuse, 0x1, R2 ;  /* 0x000000010f177824 */ /* 0x040fe200078e0202 */
[----:B------:R-:W-:Y:S01]  /*1310*/  IADD3 R14, P0, PT, R15, UR12, RZ ;  /* 0x0000000c0f0e7c10 */ /* 0x000fe2000ff1e0ff */
[----:B------:R-:W-:Y:S02]  /*1320*/  IMAD.X R13, RZ, RZ, UR13, P1 ;  /* 0x0000000dff0d7e24 */ /* 0x000fe400088e06ff */
[----:B------:R-:W2:Y:S01]  /*1330*/  LDG.E.U8.CONSTANT R16, desc[UR8][R16.64] ;  /* 0x0000000810107981 */ /* 0x000ea2000c1e9100 */
[----:B------:R-:W-:Y:S02]  /*1340*/  IADD3 R8, P1, PT, R23, UR12, RZ ;  /* 0x0000000c17087c10 */ /* 0x000fe4000ff3e0ff */
[----:B------:R-:W-:Y:S01]  /*1350*/  IADD3.X R15, PT, PT, RZ, UR13, RZ, P0, !PT ;  /* 0x0000000dff0f7c10 */ /* 0x000fe200087fe4ff */
[----:B------:R-:W3:Y:S02]  /*1360*/  LDG.E.U8.CONSTANT R12, desc[UR8][R12.64] ;  /* 0x000000080c0c7981 */ /* 0x000ee4000c1e9100 */
[----:B------:R-:W-:-:S02]  /*1370*/  IMAD.X R9, RZ, RZ, UR13, P1 ;  /* 0x0000000dff097e24 */ /* 0x000fc400088e06ff */
[----:B------:R-:W4:Y:S04]  /*1380*/  LDG.E.U8.CONSTANT R14, desc[UR8][R14.64] ;  /* 0x000000080e0e7981 */ /* 0x000f28000c1e9100 */
[----:B------:R-:W5:Y:S01]  /*1390*/  LDG.E.U8.CONSTANT R8, desc[UR8][R8.64] ;  /* 0x0000000808087981 */ /* 0x000f62000c1e9100 */
[----:B------:R-:W-:-:S05]  /*13a0*/  IMAD.IADD R27, R6, 0x1, R11 ;  /* 0x00000001061b7824 */ /* 0x000fca00078e020b */
[----:B------:R-:W-:-:S05]  /*13b0*/  IADD3 R19, PT, PT, R27, R2, RZ ;  /* 0x000000021b137210 */ /* 0x000fca0007ffe0ff */
[----:B------:R-:W-:-:S04]  /*13c0*/  IMAD.IADD R21, R19, 0x1, R2 ;  /* 0x0000000113157824 */ /* 0x000fc800078e0202 */
[----:B------:R-:W-:Y:S01]  /*13d0*/  IMAD.IADD R25, R21, 0x1, R2 ;  /* 0x0000000115197824 */ /* 0x000fe200078e0202 */
[----:B------:R-:W-:-:S04]  /*13e0*/  IADD3 R11, PT, PT, R23, R2, RZ ;  /* 0x00000002170b7210 */ /* 0x000fc80007ffe0ff */
[----:B------:R-:W-:Y:S01]  /*13f0*/  ISETP.GE.AND P0, PT, R11, R5, PT ;  /* 0x000000050b00720c */ /* 0x000fe20003f06270 */
[----:B--2---:R1:W-:Y:S04]  /*1400*/  STS.U8 [R27], R16 ;  /* 0x000000101b007388 */ /* 0x0043e80000000000 */
[----:B---3--:R1:W-:Y:S04]  /*1410*/  STS.U8 [R19], R12 ;  /* 0x0000000c13007388 */ /* 0x0083e80000000000 */
[----:B----4-:R1:W-:Y:S04]  /*1420*/  STS.U8 [R21], R14 ;  /* 0x0000000e15007388 */ /* 0x0103e80000000000 */
[----:B-----5:R1:W-:Y:S01]  /*1430*/  STS.U8 [R25], R8 ;  /* 0x0000000819007388 */ /* 0x0203e20000000000 */
[----:B------:R-:W-:Y:S05]  /*1440*/  @!P0 BRA `(.L_x_24) ;  /* 0xfffffffc00988947 */ /* 0x000fea000383ffff */
.L_x_20:
[----:B------:R-:W-:Y:S05]  /*1450*/  BSYNC.RECONVERGENT B0 ;  /* 0x0000000000007941 */ /* 0x000fea0003800200 */
.L_x_19:
[----:B------:R-:W2:Y:S01]  /*1460*/  S2UR UR4, SR_CTAID.X ;  /* 0x00000000000479c3 */ /* 0x000ea20000002500 */
[----:B------:R-:W3:Y:S07]  /*1470*/  LDCU.64 UR6, c[0x0][0x3b8] ;  /* 0x00007700ff0677ac */ /* 0x000eee0008000a00 */
[----:B------:R-:W2:Y:S02]  /*1480*/  LDC R2, c[0x0][0x360] ;  /* 0x0000d800ff027b82 */ /* 0x000ea40000000800 */
[----:B--2---:R-:W-:-:S06]  /*1490*/  IMAD R3, R2, UR4, R3 ;  /* 0x0000000402037c24 */ /* 0x004fcc000f8e0203 */
[----:B------:R-:W-:Y:S01]  /*14a0*/  BAR.SYNC.DEFER_BLOCKING 0x0 ;  /* 0x0000000000007b1d */ /* 0x000fe20000010000 */
[----:B---3--:R-:W-:-:S04]  /*14b0*/  ISETP.GE.U32.AND P0, PT, R3, UR6, PT ;  /* 0x0000000603007c0c */ /* 0x008fc8000bf06070 */
[----:B------:R-:W-:-:S13]  /*14c0*/  ISETP.GE.U32.AND.EX P0, PT, RZ, UR7, PT, P0 ;  /* 0x00000007ff007c0c */ /* 0x000fda000bf06100 */
[----:B------:R-:W-:Y:S05]  /*14d0*/  @P0 EXIT ;  /* 0x000000000000094d */ /* 0x000fea0003800000 */
[----:B-1----:R-:W1:Y:S01]  /*14e0*/  LDC.64 R14, c[0x0][0x3b0] ;  /* 0x0000ec00ff0e7b82 */ /* 0x002e620000000a00 */
[----:B------:R-:W0:Y:S01]  /*14f0*/  LDCU.64 UR6, c[0x0][0x3a0] ;  /* 0x00007400ff0677ac */ /* 0x000e220008000a00 */
[----:B------:R-:W-:Y:S02]  /*1500*/  UIADD3 UR4, UPT, UPT, UR11, 0x1, URZ ;  /* 0x000000010b047890 */ /* 0x000fe4000fffe0ff */
[----:B------:R-:W-:Y:S02]  /*1510*/  UISETP.GE.AND UP0, UPT, UR11, 0x1, UPT ;  /* 0x000000010b00788c */ /* 0x000fe4000bf06270 */
[----:B------:R-:W-:Y:S01]  /*1520*/  USHF.R.S32.HI UR5, URZ, 0x1f, UR4 ;  /* 0x0000001fff057899 */ /* 0x000fe20008011404 */
[C---:B0-----:R-:W-:Y:S01]  /*1530*/  IADD3 R10, P0, PT, R3.reuse, UR6, RZ ;  /* 0x00000006030a7c10 */ /* 0x041fe2000ff1e0ff */
[----:B-1----:R-:W-:-:S04]  /*1540*/  IMAD.WIDE.U32 R14, R3, UR4, R14 ;  /* 0x00000004030e7c25 */ /* 0x002fc8000f8e000e */
[----:B------:R-:W-:Y:S02]  /*1550*/  IMAD R3, R3, UR5, RZ ;  /* 0x0000000503037c24 */ /* 0x000fe4000f8e02ff */
[----:B------:R-:W-:Y:S02]  /*1560*/  IMAD.X R19, RZ, RZ, UR7, P0 ;  /* 0x00000007ff137e24 */ /* 0x000fe400080e06ff */
[----:B------:R-:W-:Y:S01]  /*1570*/  IMAD.IADD R2, R15, 0x1, R3 ;  /* 0x000000010f027824 */ /* 0x000fe200078e0203 */
[----:B------:R-:W-:Y:S06]  /*1580*/  BRA.U !UP0, `(.L_x_25) ;  /* 0x0000003108407547 */ /* 0x000fec000b800000 */
[----:B------:R-:W0:Y:S01]  /*1590*/  LDCU UR4, c[0x0][0x3a8] ;  /* 0x00007500ff0477ac */ /* 0x000e220008000800 */
[----:B------:R-:W-:Y:S02]  /*15a0*/  UISETP.GE.U32.AND UP0, UPT, UR11, 0x8, UPT ;  /* 0x000000080b00788c */ /* 0x000fe4000bf06070 */
[----:B------:R-:W-:Y:S01]  /*15b0*/  ULOP3.LUT UR10, UR11, 0x7, URZ, 0xc0, !UPT ;  /* 0x000000070b0a7892 */ /* 0x000fe2000f8ec0ff */
[----:B0-----:R-:W-:-:S06]  /*15c0*/  MOV R5, UR4 ;  /* 0x0000000400057c02 */ /* 0x001fcc0008000f00 */
[----:B------:R-:W-:Y:S05]  /*15d0*/  BRA.U !UP0, `(.L_x_26) ;  /* 0x0000001908547547 */ /* 0x000fea000b800000 */
[----:B------:R-:W-:Y:S01]  /*15e0*/  VIADD R7, R7, 0x100 ;  /* 0x0000010007077836 */ /* 0x000fe20000000000 */
[----:B------:R-:W-:Y:S01]  /*15f0*/  ULOP3.LUT UR7, UR11, 0x7ffffff8, URZ, 0xc0, !UPT ;  /* 0x7ffffff80b077892 */ /* 0x000fe2000f8ec0ff */
[----:B------:R-:W-:Y:S01]  /*1600*/  IMAD.U32 R5, RZ, RZ, UR4 ;  /* 0x00000004ff057e24 */ /* 0x000fe2000f8e00ff */
[----:B------:R-:W-:Y:S02]  /*1610*/  UMOV UR4, URZ ;  /* 0x000000ff00047c82 */ /* 0x000fe40008000000 */
[----:B------:R-:W-:-:S08]  /*1620*/  LEA R0, R0, R7, 0x18 ;  /* 0x0000000700007211 */ /* 0x000fd000078ec0ff */
.L_x_51:
[----:B------:R-:W-:Y:S01]  /*1630*/  LEA R11, R5, R0, 0x2 ;  /* 0x00000000050b7211 */ /* 0x000fe200078e10ff */
[----:B0-----:R-:W0:Y:S01]  /*1640*/  S2R R9, SR_CgaCtaId ;  /* 0x0000000000097919 */ /* 0x001e220000008800 */
[----:B------:R-:W-:Y:S01]  /*1650*/  MOV R6, 0x400 ;  /* 0x0000040000067802 */ /* 0x000fe20000000f00 */
[----:B------:R-:W-:Y:S02]  /*1660*/  BSSY.RECONVERGENT B0, `(.L_x_27) ;  /* 0x000002a000007945 */ /* 0x000fe40003800200 */
[----:B------:R-:W1:Y:S02]  /*1670*/  LDS R3, [R11+-0x4] ;  /* 0xfffffc000b037984 */ /* 0x000e640000000800 */
[----:B------:R-:W-:-:S05]  /*1680*/  VIADD R6, R6, 0x80 ;  /* 0x0000008006067836 */ /* 0x000fca0000000000 */
[----:B0-----:R-:W-:Y:S01]  /*1690*/  LEA R9, R9, R6, 0x18 ;  /* 0x0000000609097211 */ /* 0x001fe200078ec0ff */
[----:B-1----:R-:W-:-:S03]  /*16a0*/  IMAD R12, R3, 0x4, R4 ;  /* 0x00000004030c7824 */ /* 0x002fc600078e0204 */
[----:B------:R-:W-:-:S03]  /*16b0*/  LEA R16, R3, R9, 0x2 ;  /* 0x0000000903107211 */ /* 0x000fc600078e10ff */
[----:B------:R-:W0:Y:S04]  /*16c0*/  LDS R12, [R12] ;  /* 0x000000000c0c7984 */ /* 0x000e280000000800 */
[----:B------:R-:W1:Y:S01]  /*16d0*/  LDS R16, [R16] ;  /* 0x0000000010107984 */ /* 0x000e620000000800 */
[----:B0-----:R-:W-:-:S04]  /*16e0*/  SHF.R.S32.HI R6, RZ, 0x1f, R12 ;  /* 0x0000001fff067819 */ /* 0x001fc8000001140c */
[----:B------:R-:W-:-:S04]  /*16f0*/  LOP3.LUT R3, R19, R6, RZ, 0xfc, !PT ;  /* 0x0000000613037212 */ /* 0x000fc800078efcff */
[----:B------:R-:W-:-:S13]  /*1700*/  ISETP.NE.U32.AND P0, PT, R3, RZ, PT ;  /* 0x000000ff0300720c */ /* 0x000fda0003f05070 */
[----:B-1----:R-:W-:Y:S05]  /*1710*/  @P0 BRA `(.L_x_28) ;  /* 0x0000000000580947 */ /* 0x002fea0003800000 */
[----:B------:R-:W0:Y:S01]  /*1720*/  I2F.U32.RP R3, R12 ;  /* 0x0000000c00037306 */ /* 0x000e220000209000 */
[----:B------:R-:W-:Y:S01]  /*1730*/  IMAD.MOV R13, RZ, RZ, -R12 ;  /* 0x000000ffff0d7224 */ /* 0x000fe200078e0a0c */
[----:B------:R-:W-:Y:S02]  /*1740*/  ISETP.NE.U32.AND P2, PT, R12, RZ, PT ;  /* 0x000000ff0c00720c */ /* 0x000fe40003f45070 */
[----:B------:R-:W-:-:S04]  /*1750*/  MOV R25, RZ ;  /* 0x000000ff00197202 */ /* 0x000fc80000000f00 */
[----:B0-----:R-:W0:Y:S02]  /*1760*/  MUFU.RCP R3, R3 ;  /* 0x0000000300037308 */ /* 0x001e240000001000 */
[----:B0-----:R-:W-:-:S06]  /*1770*/  VIADD R6, R3, 0xffffffe ;  /* 0x0ffffffe03067836 */ /* 0x001fcc0000000000 */
[----:B------:R0:W1:Y:S02]  /*1780*/  F2I.FTZ.U32.TRUNC.NTZ R7, R6 ;  /* 0x0000000600077305 */ /* 0x000064000021f000 */
[----:B0-----:R-:W-:Y:S02]  /*1790*/  HFMA2 R6, -RZ, RZ, 0, 0 ;  /* 0x00000000ff067431 */ /* 0x001fe400000001ff */
[----:B-1----:R-:W-:-:S04]  /*17a0*/  IMAD R13, R13, R7, RZ ;  /* 0x000000070d0d7224 */ /* 0x002fc800078e02ff */
[----:B------:R-:W-:-:S06]  /*17b0*/  IMAD.HI.U32 R7, R7, R13, R6 ;  /* 0x0000000d07077227 */ /* 0x000fcc00078e0006 */
[----:B------:R-:W-:-:S04]  /*17c0*/  IMAD.HI.U32 R24, R7, R10, RZ ;  /* 0x0000000a07187227 */ /* 0x000fc800078e00ff */
[----:B------:R-:W-:-:S04]  /*17d0*/  IMAD.MOV R7, RZ, RZ, -R24 ;  /* 0x000000ffff077224 */ /* 0x000fc800078e0a18 */
[----:B------:R-:W-:-:S05]  /*17e0*/  IMAD R7, R12, R7, R10 ;  /* 0x000000070c077224 */ /* 0x000fca00078e020a */
[----:B------:R-:W-:-:S13]  /*17f0*/  ISETP.GE.U32.AND P0, PT, R7, R12, PT ;  /* 0x0000000c0700720c */ /* 0x000fda0003f06070 */
[----:B------:R-:W-:Y:S01]  /*1800*/  @P0 IMAD.IADD R7, R7, 0x1, -R12 ;  /* 0x0000000107070824 */ /* 0x000fe200078e0a0c */
[----:B------:R-:W-:-:S04]  /*1810*/  @P0 IADD3 R24, PT, PT, R24, 0x1, RZ ;  /* 0x0000000118180810 */ /* 0x000fc80007ffe0ff */
[----:B------:R-:W-:-:S13]  /*1820*/  ISETP.GE.U32.AND P1, PT, R7, R12, PT ;  /* 0x0000000c0700720c */ /* 0x000fda0003f26070 */
[----:B------:R-:W-:Y:S01]  /*1830*/  @P1 VIADD R24, R24, 0x1 ;  /* 0x0000000118181836 */ /* 0x000fe20000000000 */
[----:B------:R-:W-:-:S05]  /*1840*/  @!P2 LOP3.LUT R24, RZ, R12, RZ, 0x33, !PT ;  /* 0x0000000cff18a212 */ /* 0x000fca00078e33ff */
[----:B------:R-:W-:-:S04]  /*1850*/  IMAD.MOV R3, RZ, RZ, -R24 ;  /* 0x000000ffff037224 */ /* 0x000fc800078e0a18 */
[----:B------:R-:W-:Y:S01]  /*1860*/  IMAD R3, R12, R3, R10 ;  /* 0x000000030c037224 */ /* 0x000fe200078e020a */
[----:B------:R-:W-:Y:S06]  /*1870*/  BRA `(.L_x_29) ;  /* 0x0000000000207947 */ /* 0x000fec0003800000 */
.L_x_28:
[----:B------:R-:W-:Y:S01]  /*1880*/  IMAD.MOV.U32 R3, RZ, RZ, R6 ;  /* 0x000000ffff037224 */ /* 0x000fe200078e0006 */
[----:B------:R-:W-:Y:S01]  /*1890*/  MOV R6, 0x18c0 ;  /* 0x000018c000067802 */ /* 0x000fe20000000f00 */
[----:B------:R-:W-:-:S07]  /*18a0*/  IMAD.MOV.U32 R18, RZ, RZ, R10 ;  /* 0x000000ffff127224 */ /* 0x000fce00078e000a */
[----:B------:R-:W-:Y:S05]  /*18b0*/  CALL.REL.NOINC `($__internal_0_$__cuda_sm20_div_u64) ;  /* 0x0000002c008c7944 */ /* 0x000fea0003c00000 */
[----:B------:R-:W-:Y:S01]  /*18c0*/  IADD3 R3, PT, PT, -R8, RZ, RZ ;  /* 0x000000ff08037210 */ /* 0x000fe20007ffe1ff */
[----:B------:R-:W-:Y:S02]  /*18d0*/  IMAD.MOV.U32 R24, RZ, RZ, R8 ;  /* 0x000000ffff187224 */ /* 0x000fe400078e0008 */
[----:B------:R-:W-:Y:S02]  /*18e0*/  IMAD.MOV.U32 R25, RZ, RZ, R7 ;  /* 0x000000ffff197224 */ /* 0x000fe400078e0007 */
[----:B------:R-:W-:-:S07]  /*18f0*/  IMAD R3, R12, R3, R10 ;  /* 0x000000030c037224 */ /* 0x000fce00078e020a */
.L_x_29:
[----:B------:R-:W-:Y:S05]  /*1900*/  BSYNC.RECONVERGENT B0 ;  /* 0x0000000000007941 */ /* 0x000fea0003800200 */
.L_x_27:
[----:B------:R-:W0:Y:S01]  /*1910*/  LDS R6, [R11+-0x8] ;  /* 0xfffff8000b067984 */ /* 0x000e220000000800 */
[----:B------:R-:W1:Y:S01]  /*1920*/  S2UR UR6, SR_CgaCtaId ;  /* 0x00000000000679c3 */ /* 0x000e620000008800 */
[----:B------:R-:W-:Y:S01]  /*1930*/  UMOV UR5, 0x400 ;  /* 0x0000040000057882 */ /* 0x000fe20000000000 */
[----:B------:R-:W-:Y:S01]  /*1940*/  VIADD R7, R5, 0xffffffff ;  /* 0xffffffff05077836 */ /* 0x000fe20000000000 */
[----:B------:R-:W-:Y:S01]  /*1950*/  UIADD3 UR5, UPT, UPT, UR5, 0x180, URZ ;  /* 0x0000018005057890 */ /* 0x000fe2000fffe0ff */
[----:B------:R-:W-:Y:S03]  /*1960*/  BSSY.RECONVERGENT B0, `(.L_x_30) ;  /* 0x000002e000007945 */ /* 0x000fe60003800200 */
[----:B-1----:R-:W-:-:S06]  /*1970*/  ULEA UR5, UR6, UR5, 0x18 ;  /* 0x0000000506057291 */ /* 0x002fcc000f8ec0ff */
[----:B------:R-:W-:-:S05]  /*1980*/  IADD3 R16, PT, PT, R16, UR5, R3 ;  /* 0x0000000510107c10 */ /* 0x000fca000fffe003 */
[----:B------:R-:W1:Y:S01]  /*1990*/  LDS.U8 R3, [R16] ;  /* 0x0000000010037984 */ /* 0x000e620000000000 */
[C---:B0-----:R-:W-:Y:S01]  /*19a0*/  LEA R12, R6.reuse, R4, 0x2 ;  /* 0x00000004060c7211 */ /* 0x041fe200078e10ff */
[----:B------:R-:W-:Y:S01]  /*19b0*/  IMAD R10, R6, 0x4, R9 ;  /* 0x00000004060a7824 */ /* 0x000fe200078e0209 */
[----:B------:R-:W-:-:S04]  /*19c0*/  IADD3 R6, P0, PT, R7, R14, RZ ;  /* 0x0000000e07067210 */ /* 0x000fc80007f1e0ff */
[----:B------:R-:W0:Y:S01]  /*19d0*/  LDS R12, [R12] ;  /* 0x000000000c0c7984 */ /* 0x000e220000000800 */
[----:B------:R-:W-:-:S03]  /*19e0*/  IADD3.X R7, PT, PT, RZ, R2, RZ, P0, !PT ;  /* 0x00000002ff077210 */ /* 0x000fc600007fe4ff */
[----:B------:R-:W2:Y:S04]  /*19f0*/  LDS R10, [R10] ;  /* 0x000000000a0a7984 */ /* 0x000ea80000000800 */
[----:B-1----:R1:W-:Y:S01]  /*1a00*/  STG.E.U8 desc[UR8][R6.64], R3 ;  /* 0x0000000306007986 */ /* 0x0023e2000c101108 */
[----:B0-----:R-:W-:-:S04]  /*1a10*/  SHF.R.S32.HI R13, RZ, 0x1f, R12 ;  /* 0x0000001fff0d7819 */ /* 0x001fc8000001140c */
[----:B------:R-:W-:-:S04]  /*1a20*/  LOP3.LUT R8, R25, R13, RZ, 0xfc, !PT ;  /* 0x0000000d19087212 */ /* 0x000fc800078efcff */
[----:B------:R-:W-:-:S13]  /*1a30*/  ISETP.NE.U32.AND P0, PT, R8, RZ, PT ;  /* 0x000000ff0800720c */ /* 0x000fda0003f05070 */
[----:B-12---:R-:W-:Y:S05]  /*1a40*/  @P0 BRA `(.L_x_31) ;  /* 0x0000000000580947 */ /* 0x006fea0003800000 */
        /* <DEDUP_REMOVED lines=22> */
.L_x_31:
[----:B------:R-:W-:Y:S01]  /*1bb0*/  IMAD.MOV.U32 R3, RZ, RZ, R13 ;  /* 0x000000ffff037224 */ /* 0x000fe200078e000d */
[----:B------:R-:W-:Y:S01]  /*1bc0*/  MOV R19, R25 ;  /* 0x0000001900137202 */ /* 0x000fe20000000f00 */
[----:B------:R-:W-:Y:S01]  /*1bd0*/  IMAD.MOV.U32 R18, RZ, RZ, R24 ;  /* 0x000000ffff127224 */ /* 0x000fe200078e0018 */
[----:B------:R-:W-:-:S07]  /*1be0*/  MOV R6, 0x1c00 ;  /* 0x00001c0000067802 */ /* 0x000fce0000000f00 */
[----:B------:R-:W-:Y:S05]  /*1bf0*/  CALL.REL.NOINC `($__internal_0_$__cuda_sm20_div_u64) ;  /* 0x0000002800bc7944 */ /* 0x000fea0003c00000 */
[--C-:B------:R-:W-:Y:S01]  /*1c00*/  IMAD.MOV R3, RZ, RZ, -R8.reuse ;  /* 0x000000ffff037224 */ /* 0x100fe200078e0a08 */
[----:B------:R-:W-:Y:S01]  /*1c10*/  MOV R17, R7 ;  /* 0x0000000700117202 */ /* 0x000fe20000000f00 */
[----:B------:R-:W-:Y:S02]  /*1c20*/  IMAD.MOV.U32 R16, RZ, RZ, R8 ;  /* 0x000000ffff107224 */ /* 0x000fe400078e0008 */
[----:B------:R-:W-:-:S07]  /*1c30*/  IMAD R3, R12, R3, R24 ;  /* 0x000000030c037224 */ /* 0x000fce00078e0218 */
.L_x_32:
[----:B------:R-:W-:Y:S05]  /*1c40*/  BSYNC.RECONVERGENT B0 ;  /* 0x0000000000007941 */ /* 0x000fea0003800200 */
.L_x_30:
[----:B------:R-:W0:Y:S01]  /*1c50*/  LDS R6, [R11+-0xc] ;  /* 0xfffff4000b067984 */ /* 0x000e220000000800 */
[----:B------:R-:W-:Y:S01]  /*1c60*/  IADD3 R3, PT, PT, R10, UR5, R3 ;  /* 0x000000050a037c10 */ /* 0x000fe2000fffe003 */
[----:B------:R-:W-:Y:S01]  /*1c70*/  BSSY.RECONVERGENT B0, `(.L_x_33) ;  /* 0x000002e000007945 */ /* 0x000fe20003800200 */
[----:B------:R-:W-:-:S04]  /*1c80*/  IADD3 R7, PT, PT, R5, -0x2, RZ ;  /* 0xfffffffe05077810 */ /* 0x000fc80007ffe0ff */
[----:B------:R-:W1:Y:S01]  /*1c90*/  LDS.U8 R3, [R3] ;  /* 0x0000000003037984 */ /* 0x000e620000000000 */
[C---:B0-----:R-:W-:Y:S02]  /*1ca0*/  IMAD R12, R6.reuse, 0x4, R4 ;  /* 0x00000004060c7824 */ /* 0x041fe400078e0204 */
[----:B------:R-:W-:Y:S01]  /*1cb0*/  IMAD R10, R6, 0x4, R9 ;  /* 0x00000004060a7824 */ /* 0x000fe200078e0209 */
[----:B------:R-:W-:-:S03]  /*1cc0*/  IADD3 R6, P0, PT, R7, R14, RZ ;  /* 0x0000000e07067210 */ /* 0x000fc60007f1e0ff */
[----:B------:R-:W0:Y:S02]  /*1cd0*/  LDS R12, [R12] ;  /* 0x000000000c0c7984 */ /* 0x000e240000000800 */
[----:B------:R-:W-:Y:S02]  /*1ce0*/  IMAD.X R7, RZ, RZ, R2, P0 ;  /* 0x000000ffff077224 */ /* 0x000fe400000e0602 */
[----:B------:R-:W2:Y:S04]  /*1cf0*/  LDS R10, [R10] ;  /* 0x000000000a0a7984 */ /* 0x000ea80000000800 */
[----:B-1----:R1:W-:Y:S01]  /*1d00*/  STG.E.U8 desc[UR8][R6.64], R3 ;  /* 0x0000000306007986 */ /* 0x0023e2000c101108 */
[----:B0-----:R-:W-:-:S04]  /*1d10*/  SHF.R.S32.HI R13, RZ, 0x1f, R12 ;  /* 0x0000001fff0d7819 */ /* 0x001fc8000001140c */
[----:B------:R-:W-:-:S04]  /*1d20*/  LOP3.LUT R8, R17, R13, RZ, 0xfc, !PT ;  /* 0x0000000d11087212 */ /* 0x000fc800078efcff */
[----:B------:R-:W-:-:S13]  /*1d30*/  ISETP.NE.U32.AND P0, PT, R8, RZ, PT ;  /* 0x000000ff0800720c */ /* 0x000fda0003f05070 */
[----:B-12---:R-:W-:Y:S05]  /*1d40*/  @P0 BRA `(.L_x_34) ;  /* 0x00000000005c0947 */ /* 0x006fea0003800000 */
[----:B------:R-:W0:Y:S01]  /*1d50*/  I2F.U32.RP R3, R12 ;  /* 0x0000000c00037306 */ /* 0x000e220000209000 */
[----:B------:R-:W-:Y:S01]  /*1d60*/  IADD3 R13, PT, PT, RZ, -R12, RZ ;  /* 0x8000000cff0d7210 */ /* 0x000fe20007ffe0ff */
[----:B------:R-:W-:Y:S01]  /*1d70*/  IMAD.MOV.U32 R17, RZ, RZ, RZ ;  /* 0x000000ffff117224 */ /* 0x000fe200078e00ff */
[----:B------:R-:W-:-:S05]  /*1d80*/  ISETP.NE.U32.AND P2, PT, R12, RZ, PT ;  /* 0x000000ff0c00720c */ /* 0x000fca0003f45070 */
[----:B0-----:R-:W0:Y:S02]  /*1d90*/  MUFU.RCP R3, R3 ;  /* 0x0000000300037308 */ /* 0x001e240000001000 */
[----:B0-----:R-:W-:-:S06]  /*1da0*/  VIADD R6, R3, 0xffffffe ;  /* 0x0ffffffe03067836 */ /* 0x001fcc0000000000 */
[----:B------:R0:W1:Y:S02]  /*1db0*/  F2I.FTZ.U32.TRUNC.NTZ R7, R6 ;  /* 0x0000000600077305 */ /* 0x000064000021f000 */
[----:B0-----:R-:W-:Y:S02]  /*1dc0*/  IMAD.MOV.U32 R6, RZ, RZ, RZ ;  /* 0x000000ffff067224 */ /* 0x001fe400078e00ff */
[----:B-1----:R-:W-:-:S04]  /*1dd0*/  IMAD R13, R13, R7, RZ ;  /* 0x000000070d0d7224 */ /* 0x002fc800078e02ff */
[----:B------:R-:W-:-:S06]  /*1de0*/  IMAD.HI.U32 R7, R7, R13, R6 ;  /* 0x0000000d07077227 */ /* 0x000fcc00078e0006 */
[----:B------:R-:W-:-:S04]  /*1df0*/  IMAD.HI.U32 R7, R7, R16, RZ ;  /* 0x0000001007077227 */ /* 0x000fc800078e00ff */
[----:B------:R-:W-:-:S04]  /*1e00*/  IMAD.MOV R13, RZ, RZ, -R7 ;  /* 0x000000ffff0d7224 */ /* 0x000fc800078e0a07 */
[----:B------:R-:W-:-:S05]  /*1e10*/  IMAD R13, R12, R13, R16 ;  /* 0x0000000d0c0d7224 */ /* 0x000fca00078e0210 */
[----:B------:R-:W-:-:S13]  /*1e20*/  ISETP.GE.U32.AND P0, PT, R13, R12, PT ;  /* 0x0000000c0d00720c */ /* 0x000fda0003f06070 */
[----:B------:R-:W-:Y:S01]  /*1e30*/  @P0 IADD3 R13, PT, PT, -R12, R13, RZ ;  /* 0x0000000d0c0d0210 */ /* 0x000fe20007ffe1ff */
[----:B------:R-:W-:-:S03]  /*1e40*/  @P0 VIADD R7, R7, 0x1 ;  /* 0x0000000107070836 */ /* 0x000fc60000000000 */
[----:B------:R-:W-:-:S13]  /*1e50*/  ISETP.GE.U32.AND P1, PT, R13, R12, PT ;  /* 0x0000000c0d00720c */ /* 0x000fda0003f26070 */
[----:B------:R-:W-:Y:S01]  /*1e60*/  @P1 VIADD R7, R7, 0x1 ;  /* 0x0000000107071836 */ /* 0x000fe20000000000 */
[----:B------:R-:W-:-:S04]  /*1e70*/  @!P2 LOP3.LUT R7, RZ, R12, RZ, 0x33, !PT ;  /* 0x0000000cff07a212 */ /* 0x000fc800078e33ff */
[----:B------:R-:W-:-:S05]  /*1e80*/  IADD3 R3, PT, PT, -R7, RZ, RZ ;  /* 0x000000ff07037210 */ /* 0x000fca0007ffe1ff */
[----:B------:R-:W-:Y:S02]  /*1e90*/  IMAD R3, R12, R3, R16 ;  /* 0x000000030c037224 */ /* 0x000fe400078e0210 */
[----:B------:R-:W-:Y:S01]  /*1ea0*/  IMAD.MOV.U32 R16, RZ, RZ, R7 ;  /* 0x000000ffff107224 */ /* 0x000fe200078e0007 */
[----:B------:R-:W-:Y:S06]  /*1eb0*/  BRA `(.L_x_35) ;  /* 0x0000000000247947 */ /* 0x000fec0003800000 */
.L_x_34:
[----:B------:R-:W-:Y:S01]  /*1ec0*/  MOV R3, R13 ;  /* 0x0000000d00037202 */ /* 0x000fe20000000f00 */
[----:B------:R-:W-:Y:S01]  /*1ed0*/  IMAD.MOV.U32 R18, RZ, RZ, R16 ;  /* 0x000000ffff127224 */ /* 0x000fe200078e0010 */
[----:B------:R-:W-:Y:S01]  /*1ee0*/  MOV R6, 0x1f10 ;  /* 0x00001f1000067802 */ /* 0x000fe20000000f00 */
[----:B------:R-:W-:-:S07]  /*1ef0*/  IMAD.MOV.U32 R19, RZ, RZ, R17 ;  /* 0x000000ffff137224 */ /* 0x000fce00078e0011 */
[----:B------:R-:W-:Y:S05]  /*1f00*/  CALL.REL.NOINC `($__internal_0_$__cuda_sm20_div_u64) ;  /* 0x0000002400f87944 */ /* 0x000fea0003c00000 */
[----:B------:R-:W-:Y:S01]  /*1f10*/  IADD3 R3, PT, PT, -R8, RZ, RZ ;  /* 0x000000ff08037210 */ /* 0x000fe20007ffe1ff */
[----:B------:R-:W-:-:S04]  /*1f20*/  IMAD.MOV.U32 R17, RZ, RZ, R7 ;  /* 0x000000ffff117224 */ /* 0x000fc800078e0007 */
[----:B------:R-:W-:Y:S02]  /*1f30*/  IMAD R3, R12, R3, R16 ;  /* 0x000000030c037224 */ /* 0x000fe400078e0210 */
[----:B------:R-:W-:-:S07]  /*1f40*/  IMAD.MOV.U32 R16, RZ, RZ, R8 ;  /* 0x000000ffff107224 */ /* 0x000fce00078e0008 */
.L_x_35:
[----:B------:R-:W-:Y:S05]  /*1f50*/  BSYNC.RECONVERGENT B0 ;  /* 0x0000000000007941 */ /* 0x000fea0003800200 */
.L_x_33:
[----:B------:R-:W0:Y:S01]  /*1f60*/  LDS R6, [R11+-0x10] ;  /* 0xfffff0000b067984 */ /* 0x000e220000000800 */
[----:B------:R-:W-:Y:S01]  /*1f70*/  IADD3 R3, PT, PT, R10, UR5, R3 ;  /* 0x000000050a037c10 */ /* 0x000fe2000fffe003 */
[----:B------:R-:W-:Y:S01]  /*1f80*/  VIADD R7, R5, 0xfffffffd ;  /* 0xfffffffd05077836 */ /* 0x000fe20000000000 */
[----:B------:R-:W-:Y:S04]  /*1f90*/  BSSY.RECONVERGENT B0, `(.L_x_36) ;  /* 0x000002d000007945 */ /* 0x000fe80003800200 */
        /* <DEDUP_REMOVED lines=14> */
[----:B------:R-:W-:Y:S01]  /*2080*/  ISETP.NE.U32.AND P2, PT, R12, RZ, PT ;  /* 0x000000ff0c00720c */ /* 0x000fe20003f45070 */
[----:B------:R-:W-:-:S05]  /*2090*/  IMAD.MOV.U32 R17, RZ, RZ, RZ ;  /* 0x000000ffff117224 */ /* 0x000fca00078e00ff */
        /* <DEDUP_REMOVED lines=17> */
[----:B------:R-:W-:Y:S01]  /*21b0*/  MOV R16, R7 ;  /* 0x0000000700107202 */ /* 0x000fe20000000f00 */
[----:B------:R-:W-:Y:S06]  /*21c0*/  BRA `(.L_x_38) ;  /* 0x0000000000247947 */ /* 0x000fec0003800000 */
.L_x_37:
[----:B------:R-:W-:Y:S01]  /*21d0*/  IMAD.MOV.U32 R3, RZ, RZ, R13 ;  /* 0x000000ffff037224 */ /* 0x000fe200078e000d */
[----:B------:R-:W-:Y:S01]  /*21e0*/  MOV R18, R16 ;  /* 0x0000001000127202 */ /* 0x000fe20000000f00 */
[----:B------:R-:W-:Y:S01]  /*21f0*/  IMAD.MOV.U32 R19, RZ, RZ, R17 ;  /* 0x000000ffff137224 */ /* 0x000fe200078e0011 */
[----:B------:R-:W-:-:S07]  /*2200*/  MOV R6, 0x2220 ;  /* 0x0000222000067802 */ /* 0x000fce0000000f00 */
[----:B------:R-:W-:Y:S05]  /*2210*/  CALL.REL.NOINC `($__internal_0_$__cuda_sm20_div_u64) ;  /* 0x0000002400347944 */ /* 0x000fea0003c00000 */
[----:B------:R-:W-:Y:S02]  /*2220*/  IMAD.MOV R3, RZ, RZ, -R8 ;  /* 0x000000ffff037224 */ /* 0x000fe400078e0a08 */
[----:B------:R-:W-:Y:S02]  /*2230*/  IMAD.MOV.U32 R17, RZ, RZ, R7 ;  /* 0x000000ffff117224 */ /* 0x000fe400078e0007 */
[----:B------:R-:W-:Y:S01]  /*2240*/  IMAD R3, R12, R3, R16 ;  /* 0x000000030c037224 */ /* 0x000fe200078e0210 */
[----:B------:R-:W-:-:S07]  /*2250*/  MOV R16, R8 ;  /* 0x0000000800107202 */ /* 0x000fce0000000f00 */
.L_x_38:
[----:B------:R-:W-:Y:S05]  /*2260*/  BSYNC.RECONVERGENT B0 ;  /* 0x0000000000007941 */ /* 0x000fea0003800200 */
.L_x_36:
[----:B------:R-:W0:Y:S01]  /*2270*/  LDS R6, [R11+-0x14] ;  /* 0xffffec000b067984 */ /* 0x000e220000000800 */
[----:B------:R-:W-:Y:S01]  /*2280*/  IADD3 R3, PT, PT, R10, UR5, R3 ;  /* 0x000000050a037c10 */ /* 0x000fe2000fffe003 */
[----:B------:R-:W-:Y:S01]  /*2290*/  VIADD R7, R5, 0xfffffffc ;  /* 0xfffffffc05077836 */ /* 0x000fe20000000000 */
[----:B------:R-:W-:Y:S04]  /*22a0*/  BSSY.RECONVERGENT B0, `(.L_x_39) ;  /* 0x000002d000007945 */ /* 0x000fe80003800200 */
[----:B------:R-:W1:Y:S01]  /*22b0*/  LDS.U8 R3, [R3] ;  /* 0x0000000003037984 */ /* 0x000e620000000000 */
[C---:B0-----:R-:W-:Y:S01]  /*22c0*/  IMAD R12, R6.reuse, 0x4, R4 ;  /* 0x00000004060c7824 */ /* 0x041fe200078e0204 */
[----:B------:R-:W-:Y:S02]  /*22d0*/  LEA R10, R6, R9, 0x2 ;  /* 0x00000009060a7211 */ /* 0x000fe400078e10ff */
        /* <DEDUP_REMOVED lines=12> */
[----:B------:R-:W-:-:S05]  /*23a0*/  HFMA2 R17, -RZ, RZ, 0, 0 ;  /* 0x00000000ff117431 */ /* 0x000fca00000001ff */
[----:B0-----:R-:W0:Y:S02]  /*23b0*/  MUFU.RCP R3, R3 ;  /* 0x0000000300037308 */ /* 0x001e240000001000 */
[----:B0-----:R-:W-:-:S06]  /*23c0*/  IADD3 R6, PT, PT, R3, 0xffffffe, RZ ;  /* 0x0ffffffe03067810 */ /* 0x001fcc0007ffe0ff */
[----:B------:R0:W1:Y:S02]  /*23d0*/  F2I.FTZ.U32.TRUNC.NTZ R7, R6 ;  /* 0x0000000600077305 */ /* 0x000064000021f000 */
[----:B0-----:R-:W-:Y:S02]  /*23e0*/  IMAD.MOV.U32 R6, RZ, RZ, RZ ;  /* 0x000000ffff067224 */ /* 0x001fe400078e00ff */
[----:B-1----:R-:W-:-:S04]  /*23f0*/  IMAD R13, R13, R7, RZ ;  /* 0x000000070d0d7224 */ /* 0x002fc800078e02ff */
[----:B------:R-:W-:-:S06]  /*2400*/  IMAD.HI.U32 R7, R7, R13, R6 ;  /* 0x0000000d07077227 */ /* 0x000fcc00078e0006 */
[----:B------:R-:W-:-:S05]  /*2410*/  IMAD.HI.U32 R7, R7, R16, RZ ;  /* 0x0000001007077227 */ /* 0x000fca00078e00ff */
[----:B------:R-:W-:-:S05]  /*2420*/  IADD3 R13, PT, PT, -R7, RZ, RZ ;  /* 0x000000ff070d7210 */ /* 0x000fca0007ffe1ff */
[----:B------:R-:W-:-:S05]  /*2430*/  IMAD R13, R12, R13, R16 ;  /* 0x0000000d0c0d7224 */ /* 0x000fca00078e0210 */
[----:B------:R-:W-:-:S13]  /*2440*/  ISETP.GE.U32.AND P0, PT, R13, R12, PT ;  /* 0x0000000c0d00720c */ /* 0x000fda0003f06070 */
[----:B------:R-:W-:Y:S02]  /*2450*/  @P0 IMAD.IADD R13, R13, 0x1, -R12 ;  /* 0x000000010d0d0824 */ /* 0x000fe400078e0a0c */
[----:B------:R-:W-:-:S03]  /*2460*/  @P0 VIADD R7, R7, 0x1 ;  /* 0x0000000107070836 */ /* 0x000fc60000000000 */
[----:B------:R-:W-:-:S13]  /*2470*/  ISETP.GE.U32.AND P1, PT, R13, R12, PT ;  /* 0x0000000c0d00720c */ /* 0x000fda0003f26070 */
[----:B------:R-:W-:Y:S02]  /*2480*/  @P1 IADD3 R7, PT, PT, R7, 0x1, RZ ;  /* 0x0000000107071810 */ /* 0x000fe40007ffe0ff */
[----:B------:R-:W-:-:S05]  /*2490*/  @!P2 LOP3.LUT R7, RZ, R12, RZ, 0x33, !PT ;  /* 0x0000000cff07a212 */ /* 0x000fca00078e33ff */
[----:B------:R-:W-:-:S04]  /*24a0*/  IMAD.MOV R3, RZ, RZ, -R7 ;  /* 0x000000ffff037224 */ /* 0x000fc800078e0a07 */
[----:B------:R-:W-:Y:S02]  /*24b0*/  IMAD R3, R12, R3, R16 ;  /* 0x000000030c037224 */ /* 0x000fe400078e0210 */
[----:B------:R-:W-:Y:S01]  /*24c0*/  IMAD.MOV.U32 R16, RZ, RZ, R7 ;  /* 0x000000ffff107224 */ /* 0x000fe200078e0007 */
[----:B------:R-:W-:Y:S06]  /*24d0*/  BRA `(.L_x_41) ;  /* 0x0000000000247947 */ /* 0x000fec0003800000 */
.L_x_40:
[----:B------:R-:W-:Y:S01]  /*24e0*/  IMAD.MOV.U32 R3, RZ, RZ, R13 ;  /* 0x000000ffff037224 */ /* 0x000fe200078e000d */
[----:B------:R-:W-:Y:S01]  /*24f0*/  MOV R19, R17 ;  /* 0x0000001100137202 */ /* 0x000fe20000000f00 */
[----:B------:R-:W-:Y:S01]  /*2500*/  IMAD.MOV.U32 R18, RZ, RZ, R16 ;  /* 0x000000ffff127224 */ /* 0x000fe200078e0010 */
[----:B------:R-:W-:-:S07]  /*2510*/  MOV R6, 0x2530 ;  /* 0x0000253000067802 */ /* 0x000fce0000000f00 */
[----:B------:R-:W-:Y:S05]  /*2520*/  CALL.REL.NOINC `($__internal_0_$__cuda_sm20_div_u64) ;  /* 0x0000002000707944 */ /* 0x000fea0003c00000 */
[----:B------:R-:W-:Y:S01]  /*2530*/  IMAD.MOV R3, RZ, RZ, -R8 ;  /* 0x000000ffff037224 */ /* 0x000fe200078e0a08 */
[----:B------:R-:W-:-:S03]  /*2540*/  MOV R17, R7 ;  /* 0x0000000700117202 */ /* 0x000fc60000000f00 */
[----:B------:R-:W-:Y:S02]  /*2550*/  IMAD R3, R12, R3, R16 ;  /* 0x000000030c037224 */ /* 0x000fe400078e0210 */
[----:B------:R-:W-:-:S07]  /*2560*/  IMAD.MOV.U32 R16, RZ, RZ, R8 ;  /* 0x000000ffff107224 */ /* 0x000fce00078e0008 */
.L_x_41:
[----:B------:R-:W-:Y:S05]  /*2570*/  BSYNC.RECONVERGENT B0 ;  /* 0x0000000000007941 */ /* 0x000fea0003800200 */
.L_x_39:
        /* <DEDUP_REMOVED lines=39> */
.L_x_43:
        /* <DEDUP_REMOVED lines=9> */
.L_x_44:
[----:B------:R-:W-:Y:S05]  /*2880*/  BSYNC.RECONVERGENT B0 ;  /* 0x0000000000007941 */ /* 0x000fea0003800200 */
.L_x_42:
        /* <DEDUP_REMOVED lines=39> */
.L_x_46:
        /* <DEDUP_REMOVED lines=9> */
.L_x_47:
[----:B------:R-:W-:Y:S05]  /*2b90*/  BSYNC.RECONVERGENT B0 ;  /* 0x0000000000007941 */ /* 0x000fea0003800200 */
.L_x_45:
[----:B------:R-:W0:Y:S01]  /*2ba0*/  LDS R11, [R11+-0x20] ;  /* 0xffffe0000b0b7984 */ /* 0x000e220000000800 */
[----:B------:R-:W-:Y:S01]  /*2bb0*/  IADD3 R10, PT, PT, R10, UR5, R3 ;  /* 0x000000050a0a7c10 */ /* 0x000fe2000fffe003 */
[C---:B------:R-:W-:Y:S01]  /*2bc0*/  VIADD R7, R5.reuse, 0xfffffff9 ;  /* 0xfffffff905077836 */ /* 0x040fe20000000000 */
[----:B------:R-:W-:Y:S01]  /*2bd0*/  BSSY.RECONVERGENT B0, `(.L_x_48) ;  /* 0x000002d000007945 */ /* 0x000fe20003800200 */
[----:B------:R-:W-:Y:S02]  /*2be0*/  IADD3 R5, PT, PT, R5, -0x8, RZ ;  /* 0xfffffff805057810 */ /* 0x000fe40007ffe0ff */
[----:B------:R-:W1:Y:S01]  /*2bf0*/  LDS.U8 R3, [R10] ;  /* 0x000000000a037984 */ /* 0x000e620000000000 */
[----:B------:R-:W-:-:S05]  /*2c00*/  IADD3 R6, P0, PT, R7, R14, RZ ;  /* 0x0000000e07067210 */ /* 0x000fca0007f1e0ff */
[----:B------:R-:W-:Y:S02]  /*2c10*/  IMAD.X R7, RZ, RZ, R2, P0 ;  /* 0x000000ffff077224 */ /* 0x000fe400000e0602 */
[C---:B0-----:R-:W-:Y:S01]  /*2c20*/  IMAD R12, R11.reuse, 0x4, R4 ;  /* 0x000000040b0c7824 */ /* 0x041fe200078e0204 */
[----:B------:R-:W-:-:S05]  /*2c30*/  LEA R9, R11, R9, 0x2 ;  /* 0x000000090b097211 */ /* 0x000fca00078e10ff */
[----:B------:R-:W0:Y:S04]  /*2c40*/  LDS R12, [R12] ;  /* 0x000000000c0c7984 */ /* 0x000e280000000800 */
        /* <DEDUP_REMOVED lines=28> */
.L_x_49:
        /* <DEDUP_REMOVED lines=9> */
.L_x_50:
[----:B------:R-:W-:Y:S05]  /*2ea0*/  BSYNC.RECONVERGENT B0 ;  /* 0x0000000000007941 */ /* 0x000fea0003800200 */
.L_x_48:
[----:B------:R-:W-:Y:S01]  /*2eb0*/  IADD3 R9, PT, PT, R9, UR5, R12 ;  /* 0x0000000509097c10 */ /* 0x000fe2000fffe00c */
[----:B------:R-:W-:Y:S01]  /*2ec0*/  UIADD3 UR4, UPT, UPT, UR4, 0x8, URZ ;  /* 0x0000000804047890 */ /* 0x000fe2000fffe0ff */
[----:B------:R-:W-:-:S03]  /*2ed0*/  IADD3 R6, P0, PT, R5, R14, RZ ;  /* 0x0000000e05067210 */ /* 0x000fc60007f1e0ff */
[----:B------:R-:W-:Y:S01]  /*2ee0*/  UISETP.NE.AND UP0, UPT, UR4, UR7, UPT ;  /* 0x000000070400728c */ /* 0x000fe2000bf05270 */
[----:B------:R-:W0:Y:S01]  /*2ef0*/  LDS.U8 R9, [R9] ;  /* 0x0000000009097984 */ /* 0x000e220000000000 */
[----:B------:R-:W-:-:S05]  /*2f00*/  IMAD.X R7, RZ, RZ, R2, P0 ;  /* 0x000000ffff077224 */ /* 0x000fca00000e0602 */
[----:B0-----:R0:W-:Y:S02]  /*2f10*/  STG.E.U8 desc[UR8][R6.64], R9 ;  /* 0x0000000906007986 */ /* 0x0011e4000c101108 */
[----:B------:R-:W-:Y:S05]  /*2f20*/  BRA.U UP0, `(.L_x_51) ;  /* 0xffffffe500c07547 */ /* 0x000fea000b83ffff */
.L_x_26:
[----:B------:R-:W-:-:S09]  /*2f30*/  UISETP.NE.AND UP0, UPT, UR10, URZ, UPT ;  /* 0x000000ff0a00728c */ /* 0x000fd2000bf05270 */
[----:B------:R-:W-:Y:S05]  /*2f40*/  BRA.U !UP0, `(.L_x_25) ;  /* 0x0000001508d07547 */ /* 0x000fea000b800000 */
[----:B------:R-:W1:Y:S01]  /*2f50*/  LDCU UR4, c[0x0][0x3a8] ;  /* 0x00007500ff0477ac */ /* 0x000e620008000800 */
[----:B------:R-:W-:Y:S02]  /*2f60*/  UISETP.GE.U32.AND UP0, UPT, UR10, 0x4, UPT ;  /* 0x000000040a00788c */ /* 0x000fe4000bf06070 */
[----:B-1----:R-:W-:-:S07]  /*2f70*/  ULOP3.LUT UR5, UR4, 0x3, URZ, 0xc0, !UPT ;  /* 0x0000000304057892 */ /* 0x002fce000f8ec0ff */
[----:B------:R-:W-:Y:S05]  /*2f80*/  BRA.U !UP0, `(.L_x_52) ;  /* 0x0000000d08347547 */ /* 0x000fea000b800000 */
[----:B0-----:R-:W0:Y:S01]  /*2f90*/  S2R R6, SR_CgaCtaId ;  /* 0x0000000000067919 */ /* 0x001e220000008800 */
[----:B------:R-:W-:Y:S01]  /*2fa0*/  MOV R0, 0x400 ;  /* 0x0000040000007802 */ /* 0x000fe20000000f00 */
[----:B------:R-:W-:Y:S04]  /*2fb0*/  BSSY.RECONVERGENT B0, `(.L_x_53) ;  /* 0x000002e000007945 */ /* 0x000fe80003800200 */
[C---:B------:R-:W-:Y:S02]  /*2fc0*/  VIADD R3, R0.reuse, 0x100 ;  /* 0x0000010000037836 */ /* 0x040fe40000000000 */
[----:B------:R-:W-:-:S03]  /*2fd0*/  VIADD R7, R0, 0x80 ;  /* 0x0000008000077836 */ /* 0x000fc60000000000 */
[----:B0-----:R-:W-:-:S04]  /*2fe0*/  LEA R4, R6, R3, 0x18 ;  /* 0x0000000306047211 */ /* 0x001fc800078ec0ff */
[----:B------:R-:W-:Y:S02]  /*2ff0*/  LEA R11, R5, R4, 0x2 ;  /* 0x00000004050b7211 */ /* 0x000fe400078e10ff */
[C---:B------:R-:W-:Y:S02]  /*3000*/  LEA R4, R6.reuse, R0, 0x18 ;  /* 0x0000000006047211 */ /* 0x040fe400078ec0ff */
[----:B------:R-:W-:Y:S01]  /*3010*/  LEA R0, R6, R7, 0x18 ;  /* 0x0000000706007211 */ /* 0x000fe200078ec0ff */
[----:B------:R-:W0:Y:S02]  /*3020*/  LDS R3, [R11+-0x4] ;  /* 0xfffffc000b037984 */ /* 0x000e240000000800 */
[C---:B0-----:R-:W-:Y:S01]  /*3030*/  IMAD R12, R3.reuse, 0x4, R4 ;  /* 0x00000004030c7824 */ /* 0x041fe200078e0204 */
[----:B------:R-:W-:-:S05]  /*3040*/  LEA R9, R3, R0, 0x2 ;  /* 0x0000000003097211 */ /* 0x000fca00078e10ff */
        /* <DEDUP_REMOVED lines=28> */
.L_x_54:
        /* <DEDUP_REMOVED lines=8> */
.L_x_55:
[----:B------:R-:W-:Y:S05]  /*3290*/  BSYNC.RECONVERGENT B0 ;  /* 0x0000000000007941 */ /* 0x000fea0003800200 */
.L_x_53:
[----:B------:R-:W0:Y:S01]  /*32a0*/  LDS R7, [R11+-0x8] ;  /* 0xfffff8000b077984 */ /* 0x000e220000000800 */
[----:B------:R-:W1:Y:S01]  /*32b0*/  S2UR UR6, SR_CgaCtaId ;  /* 0x00000000000679c3 */ /* 0x000e620000008800 */
[----:B------:R-:W-:Y:S01]  /*32c0*/  UMOV UR4, 0x400 ;  /* 0x0000040000047882 */ /* 0x000fe20000000000 */
[----:B------:R-:W-:Y:S01]  /*32d0*/  BSSY.RECONVERGENT B0, `(.L_x_56) ;  /* 0x0000031000007945 */ /* 0x000fe20003800200 */
[----:B------:R-:W-:-:S04]  /*32e0*/  UIADD3 UR4, UPT, UPT, UR4, 0x180, URZ ;  /* 0x0000018004047890 */ /* 0x000fc8000fffe0ff */
[----:B-1----:R-:W-:-:S06]  /*32f0*/  ULEA UR4, UR6, UR4, 0x18 ;  /* 0x0000000406047291 */ /* 0x002fcc000f8ec0ff */
[----:B------:R-:W-:-:S06]  /*3300*/  IADD3 R3, PT, PT, R9, UR4, R12 ;  /* 0x0000000409037c10 */ /* 0x000fcc000fffe00c */
[----:B------:R-:W1:Y:S01]  /*3310*/  LDS.U8 R3, [R3] ;  /* 0x0000000003037984 */ /* 0x000e620000000000 */
[C---:B0-----:R-:W-:Y:S01]  /*3320*/  LEA R12, R7.reuse, R4, 0x2 ;  /* 0x00000004070c7211 */ /* 0x041fe200078e10ff */
[----:B------:R-:W-:Y:S02]  /*3330*/  IMAD R9, R7, 0x4, R0 ;  /* 0x0000000407097824 */ /* 0x000fe400078e0200 */
[----:B------:R-:W-:-:S03]  /*3340*/  VIADD R7, R5, 0xffffffff ;  /* 0xffffffff05077836 */ /* 0x000fc60000000000 */
[----:B------:R-:W0:Y:S02]  /*3350*/  LDS R12, [R12] ;  /* 0x000000000c0c7984 */ /* 0x000e240000000800 */
[----:B------:R-:W-:Y:S02]  /*3360*/  IADD3 R6, P0, PT, R7, R14, RZ ;  /* 0x0000000e07067210 */ /* 0x000fe40007f1e0ff */
[----:B------:R-:W2:Y:S02]  /*3370*/  LDS R9, [R9] ;  /* 0x0000000009097984 */ /* 0x000ea40000000800 */
[----:B------:R-:W-:-:S05]  /*3380*/  IADD3.X R7, PT, PT, RZ, R2, RZ, P0, !PT ;  /* 0x00000002ff077210 */ /* 0x000fca00007fe4ff */
        /* <DEDUP_REMOVED lines=28> */
.L_x_57:
        /* <DEDUP_REMOVED lines=9> */
.L_x_58:
[----:B------:R-:W-:Y:S05]  /*35e0*/  BSYNC.RECONVERGENT B0 ;  /* 0x0000000000007941 */ /* 0x000fea0003800200 */
.L_x_56:
[----:B------:R-:W0:Y:S01]  /*35f0*/  LDS R7, [R11+-0xc] ;  /* 0xfffff4000b077984 */ /* 0x000e220000000800 */
[----:B------:R-:W-:Y:S01]  /*3600*/  IADD3 R3, PT, PT, R9, UR4, R12 ;  /* 0x0000000409037c10 */ /* 0x000fe2000fffe00c */
[----:B------:R-:W-:Y:S05]  /*3610*/  BSSY.RECONVERGENT B0, `(.L_x_59) ;  /* 0x000002e000007945 */ /* 0x000fea0003800200 */
[----:B------:R-:W1:Y:S01]  /*3620*/  LDS.U8 R3, [R3] ;  /* 0x0000000003037984 */ /* 0x000e620000000000 */
[C---:B0-----:R-:W-:Y:S01]  /*3630*/  IMAD R12, R7.reuse, 0x4, R4 ;  /* 0x00000004070c7824 */ /* 0x041fe200078e0204 */
[----:B------:R-:W-:Y:S01]  /*3640*/  LEA R9, R7, R0, 0x2 ;  /* 0x0000000007097211 */ /* 0x000fe200078e10ff */
[----:B------:R-:W-:-:S04]  /*3650*/  VIADD R7, R5, 0xfffffffe ;  /* 0xfffffffe05077836 */ /* 0x000fc80000000000 */
[----:B------:R-:W0:Y:S01]  /*3660*/  LDS R12, [R12] ;  /* 0x000000000c0c7984 */ /* 0x000e220000000800 */
[----:B------:R-:W-:-:S03]  /*3670*/  IADD3 R6, P0, PT, R7, R14, RZ ;  /* 0x0000000e07067210 */ /* 0x000fc60007f1e0ff */
[----:B------:R-:W2:Y:S02]  /*3680*/  LDS R9, [R9] ;  /* 0x0000000009097984 */ /* 0x000ea40000000800 */
[----:B------:R-:W-:-:S05]  /*3690*/  IMAD.X R7, RZ, RZ, R2, P0 ;  /* 0x000000ffff077224 */ /* 0x000fca00000e0602 */
        /* <DEDUP_REMOVED lines=28> */
.L_x_60:
        /* <DEDUP_REMOVED lines=9> */
.L_x_61:
[----:B------:R-:W-:Y:S05]  /*38f0*/  BSYNC.RECONVERGENT B0 ;  /* 0x0000000000007941 */ /* 0x000fea0003800200 */
.L_x_59:
[----:B------:R-:W0:Y:S01]  /*3900*/  LDS R11, [R11+-0x10] ;  /* 0xfffff0000b0b7984 */ /* 0x000e220000000800 */
[----:B------:R-:W-:Y:S01]  /*3910*/  IADD3 R9, PT, PT, R9, UR4, R12 ;  /* 0x0000000409097c10 */ /* 0x000fe2000fffe00c */
[----:B------:R-:W-:Y:S01]  /*3920*/  BSSY.RECONVERGENT B0, `(.L_x_62) ;  /* 0x000002e000007945 */ /* 0x000fe20003800200 */
[C---:B------:R-:W-:Y:S01]  /*3930*/  IADD3 R7, PT, PT, R5.reuse, -0x3, RZ ;  /* 0xfffffffd05077810 */ /* 0x040fe20007ffe0ff */
[----:B------:R-:W-:-:S03]  /*3940*/  VIADD R5, R5, 0xfffffffc ;  /* 0xfffffffc05057836 */ /* 0x000fc60000000000 */
[----:B------:R-:W1:Y:S01]  /*3950*/  LDS.U8 R9, [R9] ;  /* 0x0000000009097984 */ /* 0x000e620000000000 */
[----:B------:R-:W-:-:S05]  /*3960*/  IADD3 R6, P0, PT, R7, R14, RZ ;  /* 0x0000000e07067210 */ /* 0x000fca0007f1e0ff */
[----:B------:R-:W-:Y:S02]  /*3970*/  IMAD.X R7, RZ, RZ, R2, P0 ;  /* 0x000000ffff077224 */ /* 0x000fe400000e0602 */
[C---:B0-----:R-:W-:Y:S02]  /*3980*/  IMAD R12, R11.reuse, 0x4, R4 ;  /* 0x000000040b0c7824 */ /* 0x041fe400078e0204 */
[----:B------:R-:W-:-:S04]  /*3990*/  IMAD R0, R11, 0x4, R0 ;  /* 0x000000040b007824 */ /* 0x000fc800078e0200 */
        /* <DEDUP_REMOVED lines=27> */
[----:B------:R-:W-:Y:S01]  /*3b50*/  IMAD R17, R12, R17, R16 ;  /* 0x000000110c117224 */ /* 0x000fe200078e0210 */
[----:B------:R-:W-:Y:S06]  /*3b60*/  BRA `(.L_x_64) ;  /* 0x0000000000247947 */ /* 0x000fec0003800000 */
.L_x_63:
[----:B------:R-:W-:Y:S01]  /*3b70*/  MOV R3, R11 ;  /* 0x0000000b00037202 */ /* 0x000fe20000000f00 */
        /* <DEDUP_REMOVED lines=8> */
.L_x_64:
[----:B------:R-:W-:Y:S05]  /*3c00*/  BSYNC.RECONVERGENT B0 ;  /* 0x0000000000007941 */ /* 0x000fea0003800200 */
.L_x_62:
[----:B------:R-:W-:Y:S02]  /*3c10*/  IADD3 R0, PT, PT, R0, UR4, R17 ;  /* 0x0000000400007c10 */ /* 0x000fe4000fffe011 */
[----:B------:R-:W-:-:S03]  /*3c20*/  IADD3 R6, P0, PT, R5, R14, RZ ;  /* 0x0000000e05067210 */ /* 0x000fc60007f1e0ff */
[----:B------:R-:W0:Y:S01]  /*3c30*/  LDS.U8 R3, [R0] ;  /* 0x0000000000037984 */ /* 0x000e220000000000 */
[----:B------:R-:W-:-:S05]  /*3c40*/  IADD3.X R7, PT, PT, RZ, R2, RZ, P0, !PT ;  /* 0x00000002ff077210 */ /* 0x000fca00007fe4ff */
[----:B0-----:R1:W-:Y:S04]  /*3c50*/  STG.E.U8 desc[UR8][R6.64], R3 ;  /* 0x0000000306007986 */ /* 0x0013e8000c101108 */
.L_x_52:
[----:B------:R-:W-:-:S09]  /*3c60*/  UISETP.NE.AND UP0, UPT, UR5, URZ, UPT ;  /* 0x000000ff0500728c */ /* 0x000fd2000bf05270 */
[----:B------:R-:W-:Y:S05]  /*3c70*/  BRA.U !UP0, `(.L_x_25) ;  /* 0x0000000908847547 */ /* 0x000fea000b800000 */
[----:B------:R-:W-:-:S09]  /*3c80*/  UISETP.NE.AND UP0, UPT, UR5, 0x1, UPT ;  /* 0x000000010500788c */ /* 0x000fd2000bf05270 */
[----:B------:R-:W-:Y:S05]  /*3c90*/  BRA.U !UP0, `(.L_x_65) ;  /* 0x0000000508a87547 */ /* 0x000fea000b800000 */
[----:B0-----:R-:W0:Y:S01]  /*3ca0*/  S2R R9, SR_CgaCtaId ;  /* 0x0000000000097919 */ /* 0x001e220000008800 */
[----:B-1----:R-:W-:Y:S01]  /*3cb0*/  MOV R6, 0x400 ;  /* 0x0000040000067802 */ /* 0x002fe20000000f00 */
[----:B------:R-:W-:Y:S04]  /*3cc0*/  BSSY.RECONVERGENT B0, `(.L_x_66) ;  /* 0x000002e000007945 */ /* 0x000fe80003800200 */
[----:B------:R-:W-:-:S05]  /*3cd0*/  VIADD R0, R6, 0x100 ;  /* 0x0000010006007836 */ /* 0x000fca0000000000 */
[C---:B0-----:R-:W-:Y:S02]  /*3ce0*/  LEA R0, R9.reuse, R0, 0x18 ;  /* 0x0000000009007211 */ /* 0x041fe400078ec0ff */
[----:B------:R-:W-:Y:S01]  /*3cf0*/  LEA R4, R9, R6, 0x18 ;  /* 0x0000000609047211 */ /* 0x000fe200078ec0ff */
[----:B------:R-:W-:Y:S02]  /*3d00*/  VIADD R6, R6, 0x80 ;  /* 0x0000008006067836 */ /* 0x000fe40000000000 */
[----:B------:R-:W-:-:S03]  /*3d10*/  IMAD R0, R5, 0x4, R0 ;  /* 0x0000000405007824 */ /* 0x000fc600078e0200 */
[----:B------:R-:W-:Y:S02]  /*3d20*/  LEA R9, R9, R6, 0x18 ;  /* 0x0000000609097211 */ /* 0x000fe400078ec0ff */
[----:B------:R-:W0:Y:S02]  /*3d30*/  LDS R3, [R0+-0x4] ;  /* 0xfffffc0000037984 */ /* 0x000e240000000800 */
[C---:B0-----:R-:W-:Y:S01]  /*3d40*/  LEA R12, R3.reuse, R4, 0x2 ;  /* 0x00000004030c7211 */ /* 0x041fe200078e10ff */
[----:B------:R-:W-:-:S05]  /*3d50*/  IMAD R11, R3, 0x4, R9 ;  /* 0x00000004030b7824 */ /* 0x000fca00078e0209 */
        /* <DEDUP_REMOVED lines=28> */
.L_x_67:
[----:B------:R-:W-:Y:S01]  /*3f20*/  MOV R3, R6 ;  /* 0x0000000600037202 */ /* 0x000fe20000000f00 */
[----:B------:R-:W-:Y:S01]  /*3f30*/  IMAD.MOV.U32 R18, RZ, RZ, R10 ;  /* 0x000000ffff127224 */ /* 0x000fe200078e000a */
[----:B------:R-:W-:-:S07]  /*3f40*/  MOV R6, 0x3f60 ;  /* 0x00003f6000067802 */ /* 0x000fce0000000f00 */
[----:B------:R-:W-:Y:S05]  /*3f50*/  CALL.REL.NOINC `($__internal_0_$__cuda_sm20_div_u64) ;  /* 0x0000000400e47944 */ /* 0x000fea0003c00000 */
[----:B------:R-:W-:Y:S01]  /*3f60*/  IMAD.MOV R3, RZ, RZ, -R8 ;  /* 0x000000ffff037224 */ /* 0x000fe200078e0a08 */
[----:B------:R-:W-:Y:S01]  /*3f70*/  MOV R16, R8 ;  /* 0x0000000800107202 */ /* 0x000fe20000000f00 */
[----:B------:R-:W-:Y:S02]  /*3f80*/  IMAD.MOV.U32 R17, RZ, RZ, R7 ;  /* 0x000000ffff117224 */ /* 0x000fe400078e0007 */
[----:B------:R-:W-:-:S07]  /*3f90*/  IMAD R12, R12, R3, R10 ;  /* 0x000000030c0c7224 */ /* 0x000fce00078e020a */
.L_x_68:
[----:B------:R-:W-:Y:S05]  /*3fa0*/  BSYNC.RECONVERGENT B0 ;  /* 0x0000000000007941 */ /* 0x000fea0003800200 */
.L_x_66:
[----:B------:R-:W0:Y:S01]  /*3fb0*/  LDS R0, [R0+-0x8] ;  /* 0xfffff80000007984 */ /* 0x000e220000000800 */
[----:B------:R-:W1:Y:S01]  /*3fc0*/  S2UR UR6, SR_CgaCtaId ;  /* 0x00000000000679c3 */ /* 0x000e620000008800 */
[----:B------:R-:W-:Y:S01]  /*3fd0*/  UMOV UR4, 0x400 ;  /* 0x0000040000047882 */ /* 0x000fe20000000000 */
[C---:B------:R-:W-:Y:S01]  /*3fe0*/  VIADD R7, R5.reuse, 0xffffffff ;  /* 0xffffffff05077836 */ /* 0x040fe20000000000 */
[----:B------:R-:W-:Y:S01]  /*3ff0*/  UIADD3 UR4, UPT, UPT, UR4, 0x180, URZ ;  /* 0x0000018004047890 */ /* 0x000fe2000fffe0ff */
[----:B------:R-:W-:Y:S01]  /*4000*/  BSSY.RECONVERGENT B0, `(.L_x_69) ;  /* 0x000002e000007945 */ /* 0x000fe20003800200 */
[----:B------:R-:W-:Y:S02]  /*4010*/  IADD3 R5, PT, PT, R5, -0x2, RZ ;  /* 0xfffffffe05057810 */ /* 0x000fe40007ffe0ff */
[----:B------:R-:W-:-:S05]  /*4020*/  IADD3 R6, P0, PT, R7, R14, RZ ;  /* 0x0000000e07067210 */ /* 0x000fca0007f1e0ff */
[----:B------:R-:W-:Y:S01]  /*4030*/  IMAD.X R7, RZ, RZ, R2, P0 ;  /* 0x000000ffff077224 */ /* 0x000fe200000e0602 */
[----:B-1----:R-:W-:-:S06]  /*4040*/  ULEA UR4, UR6, UR4, 0x18 ;  /* 0x0000000406047291 */ /* 0x002fcc000f8ec0ff */
[----:B------:R-:W-:-:S06]  /*4050*/  IADD3 R11, PT, PT, R11, UR4, R12 ;  /* 0x000000040b0b7c10 */ /* 0x000fcc000fffe00c */
[----:B------:R-:W1:Y:S01]  /*4060*/  LDS.U8 R11, [R11] ;  /* 0x000000000b0b7984 */ /* 0x000e620000000000 */
        /* <DEDUP_REMOVED lines=31> */
.L_x_70:
        /* <DEDUP_REMOVED lines=8> */
.L_x_71:
[----:B------:R-:W-:Y:S05]  /*42e0*/  BSYNC.RECONVERGENT B0 ;  /* 0x0000000000007941 */ /* 0x000fea0003800200 */
.L_x_69:
[----:B------:R-:W-:Y:S02]  /*42f0*/  IADD3 R4, PT, PT, R4, UR4, R17 ;  /* 0x0000000404047c10 */ /* 0x000fe4000fffe011 */
[----:B------:R-:W-:-:S03]  /*4300*/  IADD3 R6, P0, PT, R5, R14, RZ ;  /* 0x0000000e05067210 */ /* 0x000fc60007f1e0ff */
[----:B------:R-:W0:Y:S01]  /*4310*/  LDS.U8 R3, [R4] ;  /* 0x0000000004037984 */ /* 0x000e220000000000 */
[----:B------:R-:W-:-:S05]  /*4320*/  IADD3.X R7, PT, PT, RZ, R2, RZ, P0, !PT ;  /* 0x00000002ff077210 */ /* 0x000fca00007fe4ff */
[----:B0-----:R2:W-:Y:S04]  /*4330*/  STG.E.U8 desc[UR8][R6.64], R3 ;  /* 0x0000000306007986 */ /* 0x0015e8000c101108 */
.L_x_65:
[----:B------:R-:W3:Y:S02]  /*4340*/  LDCU UR4, c[0x0][0x3a8] ;  /* 0x00007500ff0477ac */ /* 0x000ee40008000800 */
[----:B---3--:R-:W-:-:S04]  /*4350*/  ULOP3.LUT UR4, UR4, 0x1, URZ, 0xc0, !UPT ;  /* 0x0000000104047892 */ /* 0x008fc8000f8ec0ff */
[----:B------:R-:W-:-:S09]  /*4360*/  UISETP.NE.U32.AND UP0, UPT, UR4, 0x1, UPT ;  /* 0x000000010400788c */ /* 0x000fd2000bf05070 */
[----:B------:R-:W-:Y:S05]  /*4370*/  BRA.U UP0, `(.L_x_25) ;  /* 0x0000000100c47547 */ /* 0x000fea000b800000 */
[----:B------:R-:W3:Y:S01]  /*4380*/  S2R R4, SR_CgaCtaId ;  /* 0x0000000000047919 */ /* 0x000ee20000008800 */
[----:B------:R-:W-:Y:S01]  /*4390*/  MOV R0, 0x400 ;  /* 0x0000040000007802 */ /* 0x000fe20000000f00 */
[----:B------:R-:W-:Y:S04]  /*43a0*/  BSSY.RECONVERGENT B0, `(.L_x_72) ;  /* 0x0000024000007945 */ /* 0x000fe80003800200 */
[C---:B-12---:R-:W-:Y:S02]  /*43b0*/  VIADD R3, R0.reuse, 0x100 ;  /* 0x0000010000037836 */ /* 0x046fe40000000000 */
[----:B0-----:R-:W-:-:S03]  /*43c0*/  VIADD R7, R0, 0x80 ;  /* 0x0000008000077836 */ /* 0x001fc60000000000 */
[C---:B---3--:R-:W-:Y:S02]  /*43d0*/  LEA R6, R4.reuse, R3, 0x18 ;  /* 0x0000000304067211 */ /* 0x048fe400078ec0ff */
[C---:B------:R-:W-:Y:S02]  /*43e0*/  LEA R3, R4.reuse, R0, 0x18 ;  /* 0x0000000004037211 */ /* 0x040fe400078ec0ff */
[----:B------:R-:W-:Y:S01]  /*43f0*/  LEA R7, R4, R7, 0x18 ;  /* 0x0000000704077211 */ /* 0x000fe200078ec0ff */
[----:B------:R-:W-:-:S06]  /*4400*/  IMAD R6, R5, 0x4, R6 ;  /* 0x0000000405067824 */ /* 0x000fcc00078e0206 */
        /* <DEDUP_REMOVED lines=11> */
[----:B------:R-:W-:-:S06]  /*44c0*/  ISETP.NE.U32.AND P1, PT, R3, RZ, PT ;  /* 0x000000ff0300720c */ /* 0x000fcc0003f25070 */
        /* <DEDUP_REMOVED lines=10> */
[----:B------:R-:W-:-:S05]  /*4570*/  @P0 IMAD.IADD R10, R10, 0x1, -R3 ;  /* 0x000000010a0a0824 */ /* 0x000fca00078e0a03 */
[----:B------:R-:W-:-:S13]  /*4580*/  ISETP.GE.U32.AND P0, PT, R10, R3, PT ;  /* 0x000000030a00720c */ /* 0x000fda0003f06070 */
[----:B------:R-:W-:Y:S01]  /*4590*/  @P0 IMAD.IADD R10, R10, 0x1, -R3 ;  /* 0x000000010a0a0824 */ /* 0x000fe200078e0a03 */
[----:B------:R-:W-:Y:S01]  /*45a0*/  @!P1 LOP3.LUT R10, RZ, R3, RZ, 0x33, !PT ;  /* 0x00000003ff0a9212 */ /* 0x000fe200078e33ff */
[----:B------:R-:W-:Y:S06]  /*45b0*/  BRA `(.L_x_74) ;  /* 0x0000000000087947 */ /* 0x000fec0003800000 */
.L_x_73:
[----:B------:R-:W-:-:S07]  /*45c0*/  MOV R6, 0x45e0 ;  /* 0x000045e000067802 */ /* 0x000fce0000000f00 */
[----:B------:R-:W-:Y:S05]  /*45d0*/  CALL.REL.NOINC `($__internal_1_$__cuda_sm20_rem_u64) ;  /* 0x00000004005c7944 */ /* 0x000fea0003c00000 */
.L_x_74:
[----:B------:R-:W-:Y:S05]  /*45e0*/  BSYNC.RECONVERGENT B0 ;  /* 0x0000000000007941 */ /* 0x000fea0003800200 */
.L_x_72:
[----:B------:R-:W0:Y:S01]  /*45f0*/  S2UR UR6, SR_CgaCtaId ;  /* 0x00000000000679c3 */ /* 0x000e220000008800 */
[----:B------:R-:W-:Y:S01]  /*4600*/  UMOV UR4, 0x400 ;  /* 0x0000040000047882 */ /* 0x000fe20000000000 */
[----:B------:R-:W-:Y:S01]  /*4610*/  IADD3 R5, PT, PT, R5, -0x1, RZ ;  /* 0xffffffff05057810 */ /* 0x000fe20007ffe0ff */
[----:B------:R-:W-:-:S03]  /*4620*/  UIADD3 UR4, UPT, UPT, UR4, 0x180, URZ ;  /* 0x0000018004047890 */ /* 0x000fc6000fffe0ff */
[----:B------:R-:W-:-:S05]  /*4630*/  IADD3 R4, P0, PT, R5, R14, RZ ;  /* 0x0000000e05047210 */ /* 0x000fca0007f1e0ff */
[----:B------:R-:W-:Y:S01]  /*4640*/  IMAD.X R5, RZ, RZ, R2, P0 ;  /* 0x000000ffff057224 */ /* 0x000fe200000e0602 */
[----:B0-----:R-:W-:-:S06]  /*4650*/  ULEA UR4, UR6, UR4, 0x18 ;  /* 0x0000000406047291 */ /* 0x001fcc000f8ec0ff */
[----:B------:R-:W-:-:S05]  /*4660*/  IADD3 R0, PT, PT, R0, UR4, R10 ;  /* 0x0000000400007c10 */ /* 0x000fca000fffe00a */
[----:B------:R-:W0:Y:S04]  /*4670*/  LDS.U8 R3, [R0] ;  /* 0x0000000000037984 */ /* 0x000e280000000000 */
[----:B0-----:R3:W-:Y:S02]  /*4680*/  STG.E.U8 desc[UR8][R4.64], R3 ;  /* 0x0000000304007986 */ /* 0x0017e4000c101108 */
.L_x_25:
[----:B-123--:R-:W1:Y:S01]  /*4690*/  LDC R3, c[0x0][0x3a8] ;  /* 0x0000ea00ff037b82 */ /* 0x00ee620000000800 */
[----:B0-----:R-:W-:Y:S01]  /*46a0*/  IMAD.MOV.U32 R7, RZ, RZ, 0xa ;  /* 0x0000000aff077424 */ /* 0x001fe200078e00ff */
[----:B-1----:R-:W-:-:S04]  /*46b0*/  IADD3 R14, P0, PT, R14, R3, RZ ;  /* 0x000000030e0e7210 */ /* 0x002fc80007f1e0ff */
[----:B------:R-:W-:-:S05]  /*46c0*/  LEA.HI.X.SX32 R15, R3, R2, 0x1, P0 ;  /* 0x00000002030f7211 */ /* 0x000fca00000f0eff */
[----:B------:R-:W-:Y:S01]  /*46d0*/  STG.E.U8 desc[UR8][R14.64], R7 ;  /* 0x000000070e007986 */ /* 0x000fe2000c101108 */
[----:B------:R-:W-:Y:S05]  /*46e0*/  EXIT ;  /* 0x000000000000794d */ /* 0x000fea0003800000 */
        .weak           $__internal_0_$__cuda_sm20_div_u64
        .type           $__internal_0_$__cuda_sm20_div_u64,@function
        .size           $__internal_0_$__cuda_sm20_div_u64,($__internal_1_$__cuda_sm20_rem_u64 - $__internal_0_$__cuda_sm20_div_u64)
$__internal_0_$__cuda_sm20_div_u64:
[----:B------:R-:W-:Y:S01]  /*46f0*/  MOV R28, R12 ;  /* 0x0000000c001c7202 */ /* 0x000fe20000000f00 */
[----:B------:R-:W-:-:S04]  /*4700*/  IMAD.MOV.U32 R29, RZ, RZ, R3 ;  /* 0x000000ffff1d7224 */ /* 0x000fc800078e0003 */
[----:B------:R-:W0:Y:S08]  /*4710*/  I2F.U64.RP R8, R28 ;  /* 0x0000001c00087312 */ /* 0x000e300000309000 */
[----:B0-----:R-:W0:Y:S02]  /*4720*/  MUFU.RCP R20, R8 ;  /* 0x0000000800147308 */ /* 0x001e240000001000 */
[----:B0-----:R-:W-:-:S06]  /*4730*/  VIADD R20, R20, 0x1ffffffe ;  /* 0x1ffffffe14147836 */ /* 0x001fcc0000000000 */
[----:B------:R-:W0:Y:S02]  /*4740*/  F2I.U64.TRUNC R20, R20 ;  /* 0x0000001400147311 */ /* 0x000e24000020d800 */
[----:B0-----:R-:W-:-:S04]  /*4750*/  IMAD.WIDE.U32 R22, R20, R12, RZ ;  /* 0x0000000c14167225 */ /* 0x001fc800078e00ff */
[C---:B------:R-:W-:Y:S01]  /*4760*/  IMAD R7, R20.reuse, R3, R23 ;  /* 0x0000000314077224 */ /* 0x040fe200078e0217 */
[----:B------:R-:W-:Y:S01]  /*4770*/  IADD3 R23, P0, PT, RZ, -R22, RZ ;  /* 0x80000016ff177210 */ /* 0x000fe20007f1e0ff */
[----:B------:R-:W-:Y:S02]  /*4780*/  IMAD.MOV.U32 R27, RZ, RZ, R20 ;  /* 0x000000ffff1b7224 */ /* 0x000fe400078e0014 */
[----:B------:R-:W-:Y:S02]  /*4790*/  IMAD R7, R21, R12, R7 ;  /* 0x0000000c15077224 */ /* 0x000fe400078e0207 */
[----:B------:R-:W-:-:S03]  /*47a0*/  IMAD.HI.U32 R26, R20, R23, RZ ;  /* 0x00000017141a7227 */ /* 0x000fc600078e00ff */
[----:B------:R-:W-:-:S05]  /*47b0*/  IADD3.X R7, PT, PT, RZ, ~R7, RZ, P0, !PT ;  /* 0x80000007ff077210 */ /* 0x000fca00007fe4ff */
[----:B------:R-:W-:-:S04]  /*47c0*/  IMAD.WIDE.U32 R26, P0, R20, R7, R26 ;  /* 0x00000007141a7225 */ /* 0x000fc8000780001a */
[C---:B------:R-:W-:Y:S02]  /*47d0*/  IMAD R22, R21.reuse, R7, RZ ;  /* 0x0000000715167224 */ /* 0x040fe400078e02ff */
[----:B------:R-:W-:-:S04]  /*47e0*/  IMAD.HI.U32 R23, P1, R21, R23, R26 ;  /* 0x0000001715177227 */ /* 0x000fc8000782001a */
[----:B------:R-:W-:Y:S01]  /*47f0*/  IMAD.HI.U32 R7, R21, R7, RZ ;  /* 0x0000000715077227 */ /* 0x000fe200078e00ff */
[----:B------:R-:W-:-:S03]  /*4800*/  IADD3 R23, P2, PT, R22, R23, RZ ;  /* 0x0000001716177210 */ /* 0x000fc60007f5e0ff */
[----:B------:R-:W-:Y:S02]  /*4810*/  IMAD.X R7, R7, 0x1, R21, P0 ;  /* 0x0000000107077824 */ /* 0x000fe400000e0615 */
[----:B------:R-:W-:-:S03]  /*4820*/  IMAD.WIDE.U32 R20, R23, R12, RZ ;  /* 0x0000000c17147225 */ /* 0x000fc600078e00ff */
[----:B------:R-:W-:Y:S01]  /*4830*/  IADD3.X R7, PT, PT, RZ, RZ, R7, P2, P1 ;  /* 0x000000ffff077210 */ /* 0x000fe200017e2407 */
[----:B------:R-:W-:Y:S01]  /*4840*/  IMAD R13, R23, R3, R21 ;  /* 0x00000003170d7224 */ /* 0x000fe200078e0215 */
[----:B------:R-:W-:-:S03]  /*4850*/  IADD3 R8, P0, PT, RZ, -R20, RZ ;  /* 0x80000014ff087210 */ /* 0x000fc60007f1e0ff */
        /* <DEDUP_REMOVED lines=9> */
[----:B------:R-:W-:-:S03]  /*48f0*/  IMAD.HI.U32 R22, R8, R18, RZ ;  /* 0x0000001208167227 */ /* 0x000fc600078e00ff */
[----:B------:R-:W-:Y:S01]  /*4900*/  IADD3.X R20, PT, PT, RZ, RZ, R20, P2, P1 ;  /* 0x000000ffff147210 */ /* 0x000fe200017e2414 */
[----:B------:R-:W-:Y:S02]  /*4910*/  IMAD.MOV.U32 R23, RZ, RZ, RZ ;  /* 0x000000ffff177224 */ /* 0x000fe400078e00ff */
[----:B------:R-:W-:-:S04]  /*4920*/  IMAD.WIDE.U32 R22, R8, R19, R22 ;  /* 0x0000001308167225 */ /* 0x000fc800078e0016 */
[C---:B------:R-:W-:Y:S02]  /*4930*/  IMAD R8, R20.reuse, R19, RZ ;  /* 0x0000001314087224 */ /* 0x040fe400078e02ff */
[----:B------:R-:W-:-:S04]  /*4940*/  IMAD.HI.U32 R13, P0, R20, R18, R22 ;  /* 0x00000012140d7227 */ /* 0x000fc80007800016 */
[----:B------:R-:W-:Y:S01]  /*4950*/  IMAD.HI.U32 R7, R20, R19, RZ ;  /* 0x0000001314077227 */ /* 0x000fe200078e00ff */
[----:B------:R-:W-:-:S04]  /*4960*/  IADD3 R8, P1, PT, R8, R13, RZ ;  /* 0x0000000d08087210 */ /* 0x000fc80007f3e0ff */
[----:B------:R-:W-:Y:S01]  /*4970*/  IADD3.X R7, PT, PT, R7, RZ, RZ, P0, !PT ;  /* 0x000000ff07077210 */ /* 0x000fe200007fe4ff */
[----:B------:R-:W-:-:S04]  /*4980*/  IMAD.WIDE.U32 R22, R8, R12, RZ ;  /* 0x0000000c08167225 */ /* 0x000fc800078e00ff */
[----:B------:R-:W-:Y:S01]  /*4990*/  IMAD.X R7, RZ, RZ, R7, P1 ;  /* 0x000000ffff077224 */ /* 0x000fe200008e0607 */
[----:B------:R-:W-:Y:S01]  /*49a0*/  IADD3 R13, P1, PT, -R22, R18, RZ ;  /* 0x00000012160d7210 */ /* 0x000fe20007f3e1ff */
[----:B------:R-:W-:-:S03]  /*49b0*/  IMAD R20, R8, R3, R23 ;  /* 0x0000000308147224 */ /* 0x000fc600078e0217 */
[-C--:B------:R-:W-:Y:S01]  /*49c0*/  ISETP.GE.U32.AND P0, PT, R13, R12.reuse, PT ;  /* 0x0000000c0d00720c */ /* 0x080fe20003f06070 */
[----:B------:R-:W-:Y:S01]  /*49d0*/  IMAD R18, R7, R12, R20 ;  /* 0x0000000c07127224 */ /* 0x000fe200078e0214 */
[----:B------:R-:W-:-:S03]  /*49e0*/  IADD3 R22, P2, PT, -R12, R13, RZ ;  /* 0x0000000d0c167210 */ /* 0x000fc60007f5e1ff */
[----:B------:R-:W-:Y:S01]  /*49f0*/  IMAD.X R18, R19, 0x1, ~R18, P1 ;  /* 0x0000000113127824 */ /* 0x000fe200008e0e12 */
[----:B------:R-:W-:-:S04]  /*4a00*/  IADD3 R19, P1, PT, R8, 0x1, RZ ;  /* 0x0000000108137810 */ /* 0x000fc80007f3e0ff */
[----:B------:R-:W-:Y:S01]  /*4a10*/  ISETP.GE.U32.AND.EX P0, PT, R18, R3, PT, P0 ;  /* 0x000000031200720c */ /* 0x000fe20003f06100 */
[----:B------:R-:W-:Y:S01]  /*4a20*/  IMAD.X R20, RZ, RZ, R7, P1 ;  /* 0x000000ffff147224 */ /* 0x000fe200008e0607 */
[----:B------:R-:W-:Y:S02]  /*4a30*/  IADD3.X R21, PT, PT, ~R3, R18, RZ, P2, !PT ;  /* 0x0000001203157210 */ /* 0x000fe400017fe5ff */
[----:B------:R-:W-:Y:S02]  /*4a40*/  SEL R13, R22, R13, P0 ;  /* 0x0000000d160d7207 */ /* 0x000fe40000000000 */
[----:B------:R-:W-:Y:S02]  /*4a50*/  SEL R19, R19, R8, P0 ;  /* 0x0000000813137207 */ /* 0x000fe40000000000 */
[----:B------:R-:W-:Y:S02]  /*4a60*/  SEL R18, R21, R18, P0 ;  /* 0x0000001215127207 */ /* 0x000fe40000000000 */
[----:B------:R-:W-:-:S02]  /*4a70*/  SEL R20, R20, R7, P0 ;  /* 0x0000000714147207 */ /* 0x000fc40000000000 */
[----:B------:R-:W-:Y:S02]  /*4a80*/  ISETP.GE.U32.AND P0, PT, R13, R12, PT ;  /* 0x0000000c0d00720c */ /* 0x000fe40003f06070 */
[----:B------:R-:W-:Y:S02]  /*4a90*/  IADD3 R8, P2, PT, R19, 0x1, RZ ;  /* 0x0000000113087810 */ /* 0x000fe40007f5e0ff */
[----:B------:R-:W-:Y:S02]  /*4aa0*/  ISETP.GE.U32.AND.EX P0, PT, R18, R3, PT, P0 ;  /* 0x000000031200720c */ /* 0x000fe40003f06100 */
[----:B------:R-:W-:Y:S01]  /*4ab0*/  ISETP.NE.U32.AND P1, PT, R12, RZ, PT ;  /* 0x000000ff0c00720c */ /* 0x000fe20003f25070 */
[----:B------:R-:W-:Y:S01]  /*4ac0*/  IMAD.X R7, RZ, RZ, R20, P2 ;  /* 0x000000ffff077224 */ /* 0x000fe200010e0614 */
[----:B------:R-:W-:Y:S01]  /*4ad0*/  SEL R8, R8, R19, P0 ;  /* 0x0000001308087207 */ /* 0x000fe20000000000 */
[----:B------:R-:W-:Y:S01]  /*4ae0*/  IMAD.MOV.U32 R19, RZ, RZ, 0x0 ;  /* 0x00000000ff137424 */ /* 0x000fe200078e00ff */
[----:B------:R-:W-:-:S02]  /*4af0*/  MOV R18, R6 ;  /* 0x0000000600127202 */ /* 0x000fc40000000f00 */
[----:B------:R-:W-:Y:S02]  /*4b00*/  ISETP.NE.AND.EX P1, PT, R3, RZ, PT, P1 ;  /* 0x000000ff0300720c */ /* 0x000fe40003f25310 */
[----:B------:R-:W-:Y:S02]  /*4b10*/  SEL R7, R7, R20, P0 ;  /* 0x0000001407077207 */ /* 0x000fe40000000000 */
[----:B------:R-:W-:Y:S02]  /*4b20*/  SEL R8, R8, 0xffffffff, P1 ;  /* 0xffffffff08087807 */ /* 0x000fe40000800000 */
[----:B------:R-:W-:Y:S01]  /*4b30*/  SEL R7, R7, 0xffffffff, P1 ;  /* 0xffffffff07077807 */ /* 0x000fe20000800000 */
[----:B------:R-:W-:Y:S06]  /*4b40*/  RET.REL.NODEC R18 `(generate_words_kernel) ;  /* 0xffffffb4122c7950 */ /* 0x000fec0003c3ffff */
        .weak           $__internal_1_$__cuda_sm20_rem_u64
        .type           $__internal_1_$__cuda_sm20_rem_u64,@function
        .size           $__internal_1_$__cuda_sm20_rem_u64,(.L_x_78 - $__internal_1_$__cuda_sm20_rem_u64)
$__internal_1_$__cuda_sm20_rem_u64:
[----:B------:R-:W-:Y:S01]  /*4b50*/  IMAD.MOV.U32 R16, RZ, RZ, R3 ;  /* 0x000000ffff107224 */ /* 0x000fe200078e0003 */
[----:B------:R-:W-:-:S04]  /*4b60*/  MOV R17, R4 ;  /* 0x0000000400117202 */ /* 0x000fc80000000f00 */
[----:B------:R-:W0:Y:S08]  /*4b70*/  I2F.U64.RP R7, R16 ;  /* 0x0000001000077312 */ /* 0x000e300000309000 */
[----:B0-----:R-:W0:Y:S02]  /*4b80*/  MUFU.RCP R7, R7 ;  /* 0x0000000700077308 */ /* 0x001e240000001000 */
[----:B0-----:R-:W-:-:S06]  /*4b90*/  VIADD R8, R7, 0x1ffffffe ;  /* 0x1ffffffe07087836 */ /* 0x001fcc0000000000 */
[----:B------:R-:W0:Y:S02]  /*4ba0*/  F2I.U64.TRUNC R8, R8 ;  /* 0x0000000800087311 */ /* 0x000e24000020d800 */
[----:B0-----:R-:W-:-:S04]  /*4bb0*/  IMAD.WIDE.U32 R12, R8, R3, RZ ;  /* 0x00000003080c7225 */ /* 0x001fc800078e00ff */
[C---:B------:R-:W-:Y:S01]  /*4bc0*/  IMAD R11, R8.reuse, R4, R13 ;  /* 0x00000004080b7224 */ /* 0x040fe200078e020d */
[----:B------:R-:W-:Y:S02]  /*4bd0*/  IADD3 R21, P0, PT, RZ, -R12, RZ ;  /* 0x8000000cff157210 */ /* 0x000fe40007f1e0ff */
[----:B------:R-:W-:Y:S01]  /*4be0*/  MOV R13, R8 ;  /* 0x00000008000d7202 */ /* 0x000fe20000000f00 */
[----:B------:R-:W-:Y:S02]  /*4bf0*/  IMAD R11, R9, R3, R11 ;  /* 0x00000003090b7224 */ /* 0x000fe400078e020b */
[----:B------:R-:W-:-:S04]  /*4c00*/  IMAD.HI.U32 R12, R8, R21, RZ ;  /* 0x00000015080c7227 */ /* 0x000fc800078e00ff */
[----:B------:R-:W-:-:S04]  /*4c10*/  IMAD.X R11, RZ, RZ, ~R11, P0 ;  /* 0x000000ffff0b7224 */ /* 0x000fc800000e0e0b */
        /* <DEDUP_REMOVED lines=18> */
[----:B------:R-:W-:Y:S01]  /*4d40*/  IMAD.MOV.U32 R9, RZ, RZ, RZ ;  /* 0x000000ffff097224 */ /* 0x000fe200078e00ff */
[----:B------:R-:W-:Y:S01]  /*4d50*/  IADD3.X R7, PT, PT, R8, R7, RZ, P0, !PT ;  /* 0x0000000708077210 */ /* 0x000fe200007fe4ff */
[----:B------:R-:W-:-:S03]  /*4d60*/  IMAD.HI.U32 R8, R11, R10, RZ ;  /* 0x0000000a0b087227 */ /* 0x000fc600078e00ff */
[----:B------:R-:W-:Y:S01]  /*4d70*/  IADD3.X R7, PT, PT, RZ, RZ, R7, P2, P1 ;  /* 0x000000ffff077210 */ /* 0x000fe200017e2407 */
[----:B------:R-:W-:-:S04]  /*4d80*/  IMAD.WIDE.U32 R8, R11, R19, R8 ;  /* 0x000000130b087225 */ /* 0x000fc800078e0008 */
[C---:B------:R-:W-:Y:S02]  /*4d90*/  IMAD R11, R7.reuse, R19, RZ ;  /* 0x00000013070b7224 */ /* 0x040fe400078e02ff */
[----:B------:R-:W-:-:S04]  /*4da0*/  IMAD.HI.U32 R8, P0, R7, R10, R8 ;  /* 0x0000000a07087227 */ /* 0x000fc80007800008 */
[----:B------:R-:W-:Y:S01]  /*4db0*/  IMAD.HI.U32 R7, R7, R19, RZ ;  /* 0x0000001307077227 */ /* 0x000fe200078e00ff */
[----:B------:R-:W-:-:S03]  /*4dc0*/  IADD3 R11, P1, PT, R11, R8, RZ ;  /* 0x000000080b0b7210 */ /* 0x000fc60007f3e0ff */
[----:B------:R-:W-:Y:S02]  /*4dd0*/  IMAD.X R7, RZ, RZ, R7, P0 ;  /* 0x000000ffff077224 */ /* 0x000fe400000e0607 */
[----:B------:R-:W-:-:S03]  /*4de0*/  IMAD.WIDE.U32 R8, R11, R3, RZ ;  /* 0x000000030b087225 */ /* 0x000fc600078e00ff */
[----:B------:R-:W-:Y:S01]  /*4df0*/  IADD3.X R12, PT, PT, RZ, R7, RZ, P1, !PT ;  /* 0x00000007ff0c7210 */ /* 0x000fe20000ffe4ff */
[----:B------:R-:W-:Y:S01]  /*4e00*/  IMAD R11, R11, R4, R9 ;  /* 0x000000040b0b7224 */ /* 0x000fe200078e0209 */
[----:B------:R-:W-:-:S03]  /*4e10*/  IADD3 R10, P1, PT, -R8, R10, RZ ;  /* 0x0000000a080a7210 */ /* 0x000fc60007f3e1ff */
[-C--:B------:R-:W-:Y:S01]  /*4e20*/  IMAD R12, R12, R3.reuse, R11 ;  /* 0x000000030c0c7224 */ /* 0x080fe200078e020b */
[----:B------:R-:W-:-:S03]  /*4e30*/  ISETP.GE.U32.AND P0, PT, R10, R3, PT ;  /* 0x000000030a00720c */ /* 0x000fc60003f06070 */
[----:B------:R-:W-:Y:S01]  /*4e40*/  IMAD.X R19, R19, 0x1, ~R12, P1 ;  /* 0x0000000113137824 */ /* 0x000fe200008e0e0c */
[----:B------:R-:W-:-:S04]  /*4e50*/  IADD3 R8, P1, PT, -R3, R10, RZ ;  /* 0x0000000a03087210 */ /* 0x000fc80007f3e1ff */
[C---:B------:R-:W-:Y:S01]  /*4e60*/  ISETP.GE.U32.AND.EX P0, PT, R19.reuse, R4, PT, P0 ;  /* 0x000000041300720c */ /* 0x040fe20003f06100 */
[----:B------:R-:W-:Y:S01]  /*4e70*/  IMAD.X R7, R19, 0x1, ~R4, P1 ;  /* 0x0000000113077824 */ /* 0x000fe200008e0e04 */
[----:B------:R-:W-:Y:S02]  /*4e80*/  ISETP.NE.U32.AND P1, PT, R3, RZ, PT ;  /* 0x000000ff0300720c */ /* 0x000fe40003f25070 */
[----:B------:R-:W-:Y:S02]  /*4e90*/  SEL R8, R8, R10, P0 ;  /* 0x0000000a08087207 */ /* 0x000fe40000000000 */
[----:B------:R-:W-:Y:S02]  /*4ea0*/  SEL R7, R7, R19, P0 ;  /* 0x0000001307077207 */ /* 0x000fe40000000000 */
[----:B------:R-:W-:Y:S02]  /*4eb0*/  ISETP.GE.U32.AND P0, PT, R8, R3, PT ;  /* 0x000000030800720c */ /* 0x000fe40003f06070 */
[----:B------:R-:W-:-:S02]  /*4ec0*/  IADD3 R10, PT, PT, -R3, R8, RZ ;  /* 0x00000008030a7210 */ /* 0x000fc40007ffe1ff */
[----:B------:R-:W-:Y:S01]  /*4ed0*/  ISETP.GE.U32.AND.EX P0, PT, R7, R4, PT, P0 ;  /* 0x000000040700720c */ /* 0x000fe20003f06100 */
[----:B------:R-:W-:Y:S01]  /*4ee0*/  IMAD.MOV.U32 R7, RZ, RZ, 0x0 ;  /* 0x00000000ff077424 */ /* 0x000fe200078e00ff */
[----:B------:R-:W-:Y:S02]  /*4ef0*/  ISETP.NE.AND.EX P1, PT, R4, RZ, PT, P1 ;  /* 0x000000ff0400720c */ /* 0x000fe40003f25310 */
[----:B------:R-:W-:-:S04]  /*4f00*/  SEL R10, R10, R8, P0 ;  /* 0x000000080a0a7207 */ /* 0x000fc80000000000 */
[----:B------:R-:W-:Y:S01]  /*4f10*/  SEL R10, R10, 0xffffffff, P1 ;  /* 0xffffffff0a0a7807 */ /* 0x000fe20000800000 */
[----:B------:R-:W-:Y:S06]  /*4f20*/  RET.REL.NODEC R6 `(generate_words_kernel) ;  /* 0xffffffb006347950 */ /* 0x000fec0003c3ffff */
.L_x_75:
[----:B------:R-:W-:-:S00]  /*4f30*/  BRA `(.L_x_75) ;  /* 0xfffffffc00fc7947 */ /* 0x000fc0000383ffff */
[----:B------:R-:W-:-:S00]  /*4f40*/  NOP ;  /* 0x0000000000007918 */ /* 0x000fc00000000000 */
        /* <DEDUP_REMOVED lines=11> */
.L_x_78:


//--------------------- .text.poc_generate_words_compute_only --------------------------
	.section	.text.poc_generate_words_compute_only,"ax",@progbits
	.align	128
        .global         poc_generate_words_compute_only
        .type           poc_generate_words_compute_only,@function
        .size           poc_generate_words_compute_only,(.L_x_80 - poc_generate_words_compute_only)
        .other          poc_generate_words_compute_only,@"STO_CUDA_ENTRY STV_DEFAULT"
poc_generate_words_compute_only:
.text.poc_generate_words_compute_only:
[----:B------:R-:W-:Y:S01]  /*0000*/  LDC R1, c[0x0][0x37c] ;  /* 0x0000df00ff017b82 */ /* 0x000fe20000000800 */
[----:B------:R-:W-:Y:S05]  /*0010*/  EXIT ;  /* 0x000000000000794d */ /* 0x000fea0003800000 */
.L_x_76:
        /* <DEDUP_REMOVED lines=14> */
.L_x_80:


//--------------------- .nv.shared.generate_words_kernel --------------------------
	.section	.nv.shared.generate_words_kernel,"aw",@nobits
	.sectionflags	@""
	.align	4
.nv.shared.generate_words_kernel:
	.zero		1928


//--------------------- .nv.shared.reserved.0     --------------------------
	.section	.nv.shared.reserved.0,"aw",@nobits
	.weak		__nv_reservedSMEM_offset_0_alias
	.size		__nv_reservedSMEM_offset_0_alias, 0, 64
	.other		__nv_reservedSMEM_offset_0_alias,@"STO_CUDA_RESERVED_SHARED STV_DEFAULT"
__nv_reservedSMEM_offset_0_alias:
	.zero		0
	.zero		64


//--------------------- .nv.constant0.generate_words_kernel --------------------------
	.section	.nv.constant0.generate_words_kernel,"a",@progbits
	.sectionflags	@""
	.align	4
.nv.constant0.generate_words_kernel:
	.zero		960


//--------------------- .nv.constant0.poc_generate_words_compute_only --------------------------
	.section	.nv.constant0.poc_generate_words_compute_only,"a",@progbits
	.sectionflags	@""
	.align	4
.nv.constant0.poc_generate_words_compute_only:
	.zero		960


//--------------------- SYMBOLS --------------------------

	.type		.nv.reservedSmem.offset0,@object
	.size		.nv.reservedSmem.offset0,0x4
	.type		.nv.reservedSmem.cap,@object
	.size		.nv.reservedSmem.cap,0x4
